//
// Generated by NVIDIA NVVM Compiler
//
// Compiler Build ID: CL-36424714
// Cuda compilation tools, release 13.0, V13.0.88
// Based on NVVM 20.0.0
//

.version 9.0
.target sm_100
.address_size 64

	// .globl	_Z13jacobi_kernelPKdPdiS1_

.visible .entry _Z13jacobi_kernelPKdPdiS1_(
	.param .u64 .ptr .align 1 _Z13jacobi_kernelPKdPdiS1__param_0,
	.param .u64 .ptr .align 1 _Z13jacobi_kernelPKdPdiS1__param_1,
	.param .u32 _Z13jacobi_kernelPKdPdiS1__param_2,
	.param .u64 .ptr .align 1 _Z13jacobi_kernelPKdPdiS1__param_3
)
{
	.reg .pred 	%p<14>;
	.reg .b32 	%r<20>;
	.reg .b64 	%rd<45>;
	.reg .b64 	%fd<18>;

	ld.param.u64 	%rd17, [_Z13jacobi_kernelPKdPdiS1__param_0];
	ld.param.u64 	%rd18, [_Z13jacobi_kernelPKdPdiS1__param_1];
	ld.param.u32 	%r1, [_Z13jacobi_kernelPKdPdiS1__param_2];
	ld.param.u64 	%rd19, [_Z13jacobi_kernelPKdPdiS1__param_3];
	cvta.to.global.u64 	%rd1, %rd19;
	cvta.to.global.u64 	%rd2, %rd18;
	cvta.to.global.u64 	%rd3, %rd17;
	mov.u32 	%r2, %ctaid.x;
	mov.u32 	%r3, %ntid.x;
	mul.wide.u32 	%rd20, %r2, %r3;
	mov.u32 	%r4, %tid.x;
	cvt.u64.u32 	%rd21, %r4;
	add.s64 	%rd4, %rd20, %rd21;
	cvt.s64.s32 	%rd5, %r1;
	mul.wide.s32 	%rd22, %r1, %r1;
	mul.lo.s64 	%rd23, %rd22, %rd5;
	setp.ge.u64 	%p1, %rd4, %rd23;
	@%p1 bra 	$L__BB0_9;
	mul.lo.s32 	%r5, %r1, %r1;
	cvt.u64.u32 	%rd6, %r5;
	and.b64  	%rd24, %rd4, -4294967296;
	setp.ne.s64 	%p2, %rd24, 0;
	@%p2 bra 	$L__BB0_3;
	cvt.u32.u64 	%r6, %rd6;
	cvt.u32.u64 	%r7, %rd4;
	div.u32 	%r8, %r7, %r6;
	mul.lo.s32 	%r9, %r8, %r6;
	sub.s32 	%r10, %r7, %r9;
	cvt.u64.u32 	%rd42, %r8;
	cvt.u64.u32 	%rd43, %r10;
	bra.uni 	$L__BB0_4;
$L__BB0_3:
	div.u64 	%rd42, %rd4, %rd6;
	mul.lo.s64 	%rd25, %rd42, %rd6;
	sub.s64 	%rd43, %rd4, %rd25;
$L__BB0_4:
	cvt.u32.u64 	%r11, %rd42;
	cvt.u32.u64 	%r12, %rd43;
	div.s32 	%r13, %r12, %r1;
	mul.lo.s32 	%r15, %r13, %r1;
	sub.s32 	%r16, %r12, %r15;
	add.s32 	%r18, %r1, -1;
	setp.le.s32 	%p3, %r18, %r11;
	min.s32 	%r19, %r11, %r13;
	setp.lt.s32 	%p4, %r19, 1;
	or.pred  	%p5, %p4, %p3;
	setp.ge.s32 	%p6, %r13, %r18;
	or.pred  	%p7, %p5, %p6;
	setp.eq.s32 	%p8, %r16, 0;
	or.pred  	%p9, %p8, %p7;
	setp.ge.s32 	%p10, %r16, %r18;
	or.pred  	%p11, %p9, %p10;
	@%p11 bra 	$L__BB0_8;
	sub.s64 	%rd29, %rd4, %rd6;
	shl.b64 	%rd30, %rd29, 3;
	add.s64 	%rd31, %rd3, %rd30;
	ld.global.f64 	%fd3, [%rd31];
	sub.s64 	%rd32, %rd4, %rd5;
	shl.b64 	%rd33, %rd32, 3;
	add.s64 	%rd34, %rd3, %rd33;
	ld.global.f64 	%fd4, [%rd34];
	add.f64 	%fd5, %fd3, %fd4;
	shl.b64 	%rd35, %rd5, 3;
	add.s64 	%rd36, %rd34, %rd35;
	ld.global.f64 	%fd6, [%rd36+-8];
	add.f64 	%fd7, %fd5, %fd6;
	ld.global.f64 	%fd8, [%rd36+8];
	add.f64 	%fd9, %fd7, %fd8;
	add.s64 	%rd37, %rd36, %rd35;
	ld.global.f64 	%fd10, [%rd37];
	add.f64 	%fd11, %fd9, %fd10;
	shl.b64 	%rd38, %rd6, 3;
	add.s64 	%rd39, %rd36, %rd38;
	ld.global.f64 	%fd12, [%rd39];
	add.f64 	%fd13, %fd11, %fd12;
	div.rn.f64 	%fd14, %fd13, 0d4018000000000000;
	shl.b64 	%rd40, %rd4, 3;
	add.s64 	%rd41, %rd2, %rd40;
	st.global.f64 	[%rd41], %fd14;
	ld.global.f64 	%fd15, [%rd36];
	sub.f64 	%fd16, %fd14, %fd15;
	abs.f64 	%fd1, %fd16;
	ld.global.u64 	%rd44, [%rd1];
	mov.b64 	%rd14, %fd1;
$L__BB0_6:
	mov.b64 	%fd17, %rd44;
	setp.le.f64 	%p12, %fd1, %fd17;
	@%p12 bra 	$L__BB0_9;
	atom.relaxed.global.cas.b64 	%rd16, [%rd1], %rd44, %rd14;
	setp.eq.s64 	%p13, %rd44, %rd16;
	mov.u64 	%rd44, %rd16;
	@%p13 bra 	$L__BB0_9;
	bra.uni 	$L__BB0_6;
$L__BB0_8:
	shl.b64 	%rd26, %rd4, 3;
	add.s64 	%rd27, %rd3, %rd26;
	ld.global.f64 	%fd2, [%rd27];
	add.s64 	%rd28, %rd2, %rd26;
	st.global.f64 	[%rd28], %fd2;
$L__BB0_9:
	ret;

}
	// .globl	_Z18compute_eps_kernelPKdS0_iPd
.visible .entry _Z18compute_eps_kernelPKdS0_iPd(
	.param .u64 .ptr .align 1 _Z18compute_eps_kernelPKdS0_iPd_param_0,
	.param .u64 .ptr .align 1 _Z18compute_eps_kernelPKdS0_iPd_param_1,
	.param .u32 _Z18compute_eps_kernelPKdS0_iPd_param_2,
	.param .u64 .ptr .align 1 _Z18compute_eps_kernelPKdS0_iPd_param_3
)
{
	.reg .pred 	%p<14>;
	.reg .b32 	%r<20>;
	.reg .b64 	%rd<32>;
	.reg .b64 	%fd<6>;

	ld.param.u64 	%rd14, [_Z18compute_eps_kernelPKdS0_iPd_param_0];
	ld.param.u64 	%rd15, [_Z18compute_eps_kernelPKdS0_iPd_param_1];
	ld.param.u32 	%r1, [_Z18compute_eps_kernelPKdS0_iPd_param_2];
	ld.param.u64 	%rd16, [_Z18compute_eps_kernelPKdS0_iPd_param_3];
	cvta.to.global.u64 	%rd1, %rd16;
	mov.u32 	%r2, %ctaid.x;
	mov.u32 	%r3, %ntid.x;
	mul.wide.u32 	%rd17, %r2, %r3;
	mov.u32 	%r4, %tid.x;
	cvt.u64.u32 	%rd18, %r4;
	add.s64 	%rd2, %rd17, %rd18;
	cvt.s64.s32 	%rd19, %r1;
	mul.wide.s32 	%rd20, %r1, %r1;
	mul.lo.s64 	%rd21, %rd20, %rd19;
	setp.ge.u64 	%p1, %rd2, %rd21;
	@%p1 bra 	$L__BB1_8;
	mul.lo.s32 	%r5, %r1, %r1;
	cvt.u64.u32 	%rd3, %r5;
	and.b64  	%rd22, %rd2, -4294967296;
	setp.ne.s64 	%p2, %rd22, 0;
	@%p2 bra 	$L__BB1_3;
	cvt.u32.u64 	%r6, %rd3;
	cvt.u32.u64 	%r7, %rd2;
	div.u32 	%r8, %r7, %r6;
	mul.lo.s32 	%r9, %r8, %r6;
	sub.s32 	%r10, %r7, %r9;
	cvt.u64.u32 	%rd29, %r8;
	cvt.u64.u32 	%rd30, %r10;
	bra.uni 	$L__BB1_4;
$L__BB1_3:
	div.u64 	%rd29, %rd2, %rd3;
	mul.lo.s64 	%rd23, %rd29, %rd3;
	sub.s64 	%rd30, %rd2, %rd23;
$L__BB1_4:
	cvt.u32.u64 	%r11, %rd29;
	cvt.u32.u64 	%r12, %rd30;
	div.s32 	%r13, %r12, %r1;
	mul.lo.s32 	%r15, %r13, %r1;
	sub.s32 	%r16, %r12, %r15;
	add.s32 	%r18, %r1, -1;
	setp.le.s32 	%p3, %r18, %r11;
	min.s32 	%r19, %r11, %r13;
	setp.lt.s32 	%p4, %r19, 1;
	or.pred  	%p5, %p4, %p3;
	setp.ge.s32 	%p6, %r13, %r18;
	or.pred  	%p7, %p5, %p6;
	setp.eq.s32 	%p8, %r16, 0;
	or.pred  	%p9, %p8, %p7;
	setp.ge.s32 	%p10, %r16, %r18;
	or.pred  	%p11, %p9, %p10;
	@%p11 bra 	$L__BB1_8;
	cvta.to.global.u64 	%rd24, %rd15;
	shl.b64 	%rd25, %rd2, 3;
	add.s64 	%rd26, %rd24, %rd25;
	ld.global.f64 	%fd2, [%rd26];
	cvta.to.global.u64 	%rd27, %rd14;
	add.s64 	%rd28, %rd27, %rd25;
	ld.global.f64 	%fd3, [%rd28];
	sub.f64 	%fd4, %fd2, %fd3;
	abs.f64 	%fd1, %fd4;
	ld.global.u64 	%rd31, [%rd1];
	mov.b64 	%rd11, %fd1;
$L__BB1_6:
	mov.b64 	%fd5, %rd31;
	setp.le.f64 	%p12, %fd1, %fd5;
	@%p12 bra 	$L__BB1_8;
	atom.relaxed.global.cas.b64 	%rd13, [%rd1], %rd31, %rd11;
	setp.ne.s64 	%p13, %rd31, %rd13;
	mov.u64 	%rd31, %rd13;
	@%p13 bra 	$L__BB1_6;
$L__BB1_8:
	ret;

}


// ===== COMPILED SASS (sm_100) =====

	.target	sm_100

	.elftype	@"ET_EXEC"


//--------------------- .note.nv.tkinfo           --------------------------
	.section	.note.nv.tkinfo,"",@"SHT_NOTE"
	.sectionflags	@"SHF_NOTE_NV_TKINFO"
	.tkinfo
        /*0018*/ 	.word	0x00000002
        /*0030*/ 	.string	""
        /*0030*/ 	.string	"ptxas"
        /*0030*/ 	.string	"Cuda compilation tools, release 13.0, V13.0.88"
        /*0030*/ 	.string	"Build cuda_13.0.r13.0/compiler.36424714_0"
        /*0030*/ 	.string	"-arch sm_100 -m 64 "



//--------------------- .note.nv.cuinfo           --------------------------
	.section	.note.nv.cuinfo,"",@"SHT_NOTE"
	.sectionflags	@"SHF_NOTE_NV_CUINFO"
        /*0018*/ 	.short	0x0002
        /*001a*/ 	.short	0x0064
        /*001c*/ 	.short	0x0082
	.zero		2


//--------------------- .nv.info                  --------------------------
	.section	.nv.info,"",@"SHT_CUDA_INFO"
	.align	4


	//----- nvinfo : EIATTR_REGCOUNT
	.align		4
        /*0000*/ 	.byte	0x04, 0x2f
        /*0002*/ 	.short	(.L_1 - .L_0)
	.align		4
.L_0:
        /*0004*/ 	.word	index@(_Z13jacobi_kernelPKdPdiS1_)
        /*0008*/ 	.word	0x0000001a


	//----- nvinfo : EIATTR_FRAME_SIZE
	.align		4
.L_1:
        /*000c*/ 	.byte	0x04, 0x11
        /*000e*/ 	.short	(.L_3 - .L_2)
	.align		4
.L_2:
        /*0010*/ 	.word	index@($__internal_2_$__cuda_sm20_div_u64)
        /*0014*/ 	.word	0x00000000


	//----- nvinfo : EIATTR_FRAME_SIZE
	.align		4
.L_3:
        /*0018*/ 	.byte	0x04, 0x11
        /*001a*/ 	.short	(.L_5 - .L_4)
	.align		4
.L_4:
        /*001c*/ 	.word	index@($__internal_1_$__cuda_sm20_div_rn_f64_full)
        /*0020*/ 	.word	0x00000000


	//----- nvinfo : EIATTR_FRAME_SIZE
	.align		4
.L_5:
        /*0024*/ 	.byte	0x04, 0x11
        /*0026*/ 	.short	(.L_7 - .L_6)
	.align		4
.L_6:
        /*0028*/ 	.word	index@(_Z13jacobi_kernelPKdPdiS1_)
        /*002c*/ 	.word	0x00000000


	//----- nvinfo : EIATTR_REGCOUNT
	.align		4
.L_7:
        /*0030*/ 	.byte	0x04, 0x2f
        /*0032*/ 	.short	(.L_9 - .L_8)
	.align		4
.L_8:
        /*0034*/ 	.word	index@(_Z18compute_eps_kernelPKdS0_iPd)
        /*0038*/ 	.word	0x00000010


	//----- nvinfo : EIATTR_FRAME_SIZE
	.align		4
.L_9:
        /*003c*/ 	.byte	0x04, 0x11
        /*003e*/ 	.short	(.L_11 - .L_10)
	.align		4
.L_10:
        /*0040*/ 	.word	index@($__internal_0_$__cuda_sm20_div_u64)
        /*0044*/ 	.word	0x00000000


	//----- nvinfo : EIATTR_FRAME_SIZE
	.align		4
.L_11:
        /*0048*/ 	.byte	0x04, 0x11
        /*004a*/ 	.short	(.L_13 - .L_12)
	.align		4
.L_12:
        /*004c*/ 	.word	index@(_Z18compute_eps_kernelPKdS0_iPd)
        /*0050*/ 	.word	0x00000000


	//----- nvinfo : EIATTR_MIN_STACK_SIZE
	.align		4
.L_13:
        /*0054*/ 	.byte	0x04, 0x12
        /*0056*/ 	.short	(.L_15 - .L_14)
	.align		4
.L_14:
        /*0058*/ 	.word	index@(_Z18compute_eps_kernelPKdS0_iPd)
        /*005c*/ 	.word	0x00000000


	//----- nvinfo : EIATTR_MIN_STACK_SIZE
	.align		4
.L_15:
        /*0060*/ 	.byte	0x04, 0x12
        /*0062*/ 	.short	(.L_17 - .L_16)
	.align		4
.L_16:
        /*0064*/ 	.word	index@(_Z13jacobi_kernelPKdPdiS1_)
        /*0068*/ 	.word	0x00000000
.L_17:


//--------------------- .nv.compat                --------------------------
	.section	.nv.compat,"",@"SHT_CUDA_COMPAT_INFO"
	.align	4
        /*0000*/ 	.byte	0x02, 0x09, 0x00, 0x00, 0x02, 0x02, 0x01, 0x00, 0x02, 0x05, 0x05, 0x00, 0x03, 0x07, 0x01, 0x01
        /*0010*/ 	.byte	0x02, 0x03, 0x00, 0x00, 0x02, 0x06, 0x01, 0x00, 0x04, 0x0b, 0x08, 0x00, 0x01, 0x00, 0x00, 0x00
        /*0020*/ 	.byte	0x00, 0x00, 0x00, 0x00


//--------------------- .nv.info._Z18compute_eps_kernelPKdS0_iPd --------------------------
	.section	.nv.info._Z18compute_eps_kernelPKdS0_iPd,"",@"SHT_CUDA_INFO"
	.sectionflags	@""
	.align	4


	//----- nvinfo : EIATTR_CUDA_API_VERSION
	.align		4
        /*0000*/ 	.byte	0x04, 0x37
        /*0002*/ 	.short	(.L_19 - .L_18)
.L_18:
        /*0004*/ 	.word	0x00000082


	//----- nvinfo : EIATTR_KPARAM_INFO
	.align		4
.L_19:
        /*0008*/ 	.byte	0x04, 0x17
        /*000a*/ 	.short	(.L_21 - .L_20)
.L_20:
        /*000c*/ 	.word	0x00000000
        /*0010*/ 	.short	0x0003
        /*0012*/ 	.short	0x0018
        /*0014*/ 	.byte	0x00, 0xf5, 0x21, 0x00


	//----- nvinfo : EIATTR_KPARAM_INFO
	.align		4
.L_21:
        /*0018*/ 	.byte	0x04, 0x17
        /*001a*/ 	.short	(.L_23 - .L_22)
.L_22:
        /*001c*/ 	.word	0x00000000
        /*0020*/ 	.short	0x0002
        /*0022*/ 	.short	0x0010
        /*0024*/ 	.byte	0x00, 0xf0, 0x11, 0x00


	//----- nvinfo : EIATTR_KPARAM_INFO
	.align		4
.L_23:
        /*0028*/ 	.byte	0x04, 0x17
        /*002a*/ 	.short	(.L_25 - .L_24)
.L_24:
        /*002c*/ 	.word	0x00000000
        /*0030*/ 	.short	0x0001
        /*0032*/ 	.short	0x0008
        /*0034*/ 	.byte	0x00, 0xf5, 0x21, 0x00


	//----- nvinfo : EIATTR_KPARAM_INFO
	.align		4
.L_25:
        /*0038*/ 	.byte	0x04, 0x17
        /*003a*/ 	.short	(.L_27 - .L_26)
.L_26:
        /*003c*/ 	.word	0x00000000
        /*0040*/ 	.short	0x0000
        /*0042*/ 	.short	0x0000
        /*0044*/ 	.byte	0x00, 0xf5, 0x21, 0x00


	//----- nvinfo : EIATTR_SPARSE_MMA_MASK
	.align		4
.L_27:
        /*0048*/ 	.byte	0x03, 0x50
        /*004a*/ 	.short	0x0000


	//----- nvinfo : EIATTR_MAXREG_COUNT
	.align		4
        /*004c*/ 	.byte	0x03, 0x1b
        /*004e*/ 	.short	0x00ff


	//----- nvinfo : EIATTR_MERCURY_ISA_VERSION
	.align		4
        /*0050*/ 	.byte	0x03, 0x5f
        /*0052*/ 	.short	0x0101


	//----- nvinfo : EIATTR_VRC_CTA_INIT_COUNT
	.align		4
        /*0054*/ 	.byte	0x02, 0x4a
	.zero		1
	.zero		1


	//----- nvinfo : EIATTR_EXIT_INSTR_OFFSETS
	.align		4
        /*0058*/ 	.byte	0x04, 0x1c
        /*005a*/ 	.short	(.L_29 - .L_28)


	//   ....[0]....
.L_28:
        /*005c*/ 	.word	0x000000f0


	//   ....[1]....
        /*0060*/ 	.word	0x00000510


	//   ....[2]....
        /*0064*/ 	.word	0x00000620


	//   ....[3]....
        /*0068*/ 	.word	0x00000690


	//----- nvinfo : EIATTR_CRS_STACK_SIZE
	.align		4
.L_29:
        /*006c*/ 	.byte	0x04, 0x1e
        /*006e*/ 	.short	(.L_31 - .L_30)
.L_30:
        /*0070*/ 	.word	0x00000000


	//----- nvinfo : EIATTR_CBANK_PARAM_SIZE
	.align		4
.L_31:
        /*0074*/ 	.byte	0x03, 0x19
        /*0076*/ 	.short	0x0020


	//----- nvinfo : EIATTR_PARAM_CBANK
	.align		4
        /*0078*/ 	.byte	0x04, 0x0a
        /*007a*/ 	.short	(.L_33 - .L_32)
	.align		4
.L_32:
        /*007c*/ 	.word	index@(.nv.constant0._Z18compute_eps_kernelPKdS0_iPd)
        /*0080*/ 	.short	0x0380
        /*0082*/ 	.short	0x0020


	//----- nvinfo : EIATTR_SW_WAR
	.align		4
.L_33:
        /*0084*/ 	.byte	0x04, 0x36
        /*0086*/ 	.short	(.L_35 - .L_34)
.L_34:
        /*0088*/ 	.word	0x00000008
.L_35:


//--------------------- .nv.info._Z13jacobi_kernelPKdPdiS1_ --------------------------
	.section	.nv.info._Z13jacobi_kernelPKdPdiS1_,"",@"SHT_CUDA_INFO"
	.sectionflags	@""
	.align	4


	//----- nvinfo : EIATTR_CUDA_API_VERSION
	.align		4
        /*0000*/ 	.byte	0x04, 0x37
        /*0002*/ 	.short	(.L_37 - .L_36)
.L_36:
        /*0004*/ 	.word	0x00000082


	//----- nvinfo : EIATTR_KPARAM_INFO
	.align		4
.L_37:
        /*0008*/ 	.byte	0x04, 0x17
        /*000a*/ 	.short	(.L_39 - .L_38)
.L_38:
        /*000c*/ 	.word	0x00000000
        /*0010*/ 	.short	0x0003
        /*0012*/ 	.short	0x0018
        /*0014*/ 	.byte	0x00, 0xf5, 0x21, 0x00


	//----- nvinfo : EIATTR_KPARAM_INFO
	.align		4
.L_39:
        /*0018*/ 	.byte	0x04, 0x17
        /*001a*/ 	.short	(.L_41 - .L_40)
.L_40:
        /*001c*/ 	.word	0x00000000
        /*0020*/ 	.short	0x0002
        /*0022*/ 	.short	0x0010
        /*0024*/ 	.byte	0x00, 0xf0, 0x11, 0x00


	//----- nvinfo : EIATTR_KPARAM_INFO
	.align		4
.L_41:
        /*0028*/ 	.byte	0x04, 0x17
        /*002a*/ 	.short	(.L_43 - .L_42)
.L_42:
        /*002c*/ 	.word	0x00000000
        /*0030*/ 	.short	0x0001
        /*0032*/ 	.short	0x0008
        /*0034*/ 	.byte	0x00, 0xf5, 0x21, 0x00


	//----- nvinfo : EIATTR_KPARAM_INFO
	.align		4
.L_43:
        /*0038*/ 	.byte	0x04, 0x17
        /*003a*/ 	.short	(.L_45 - .L_44)
.L_44:
        /*003c*/ 	.word	0x00000000
        /*0040*/ 	.short	0x0000
        /*0042*/ 	.short	0x0000
        /*0044*/ 	.byte	0x00, 0xf5, 0x21, 0x00


	//----- nvinfo : EIATTR_SPARSE_MMA_MASK
	.align		4
.L_45:
        /*0048*/ 	.byte	0x03, 0x50
        /*004a*/ 	.short	0x0000


	//----- nvinfo : EIATTR_MAXREG_COUNT
	.align		4
        /*004c*/ 	.byte	0x03, 0x1b
        /*004e*/ 	.short	0x00ff


	//----- nvinfo : EIATTR_MERCURY_ISA_VERSION
	.align		4
        /*0050*/ 	.byte	0x03, 0x5f
        /*0052*/ 	.short	0x0101


	//----- nvinfo : EIATTR_VRC_CTA_INIT_COUNT
	.align		4
        /*0054*/ 	.byte	0x02, 0x4a
	.zero		1
	.zero		1


	//----- nvinfo : EIATTR_EXIT_INSTR_OFFSETS
	.align		4
        /*0058*/ 	.byte	0x04, 0x1c
        /*005a*/ 	.short	(.L_47 - .L_46)


	//   ....[0]....
.L_46:
        /*005c*/ 	.word	0x000000f0


	//   ....[1]....
        /*0060*/ 	.word	0x000008f0


	//   ....[2]....
        /*0064*/ 	.word	0x00000970


	//   ....[3]....
        /*0068*/ 	.word	0x000009c0


	//   ....[4]....
        /*006c*/ 	.word	0x00000a60


	//----- nvinfo : EIATTR_CRS_STACK_SIZE
	.align		4
.L_47:
        /*0070*/ 	.byte	0x04, 0x1e
        /*0072*/ 	.short	(.L_49 - .L_48)
.L_48:
        /*0074*/ 	.word	0x00000000


	//----- nvinfo : EIATTR_CBANK_PARAM_SIZE
	.align		4
.L_49:
        /*0078*/ 	.byte	0x03, 0x19
        /*007a*/ 	.short	0x0020


	//----- nvinfo : EIATTR_PARAM_CBANK
	.align		4
        /*007c*/ 	.byte	0x04, 0x0a
        /*007e*/ 	.short	(.L_51 - .L_50)
	.align		4
.L_50:
        /*0080*/ 	.word	index@(.nv.constant0._Z13jacobi_kernelPKdPdiS1_)
        /*0084*/ 	.short	0x0380
        /*0086*/ 	.short	0x0020


	//----- nvinfo : EIATTR_SW_WAR
	.align		4
.L_51:
        /*0088*/ 	.byte	0x04, 0x36
        /*008a*/ 	.short	(.L_53 - .L_52)
.L_52:
        /*008c*/ 	.word	0x00000008
.L_53:


//--------------------- .nv.callgraph             --------------------------
	.section	.nv.callgraph,"",@"SHT_CUDA_CALLGRAPH"
	.align	4
	.sectionentsize	8
	.align		4
        /*0000*/ 	.word	0x00000000
	.align		4
        /*0004*/ 	.word	0xffffffff
	.align		4
        /*0008*/ 	.word	0x00000000
	.align		4
        /*000c*/ 	.word	0xfffffffe
	.align		4
        /*0010*/ 	.word	0x00000000
	.align		4
        /*0014*/ 	.word	0xfffffffd
	.align		4
        /*0018*/ 	.word	0x00000000
	.align		4
        /*001c*/ 	.word	0xfffffffc


//--------------------- .text._Z18compute_eps_kernelPKdS0_iPd --------------------------
	.section	.text._Z18compute_eps_kernelPKdS0_iPd,"ax",@progbits
	.align	128
        .global         _Z18compute_eps_kernelPKdS0_iPd
        .type           _Z18compute_eps_kernelPKdS0_iPd,@function
        .size           _Z18compute_eps_kernelPKdS0_iPd,(.L_x_17 - _Z18compute_eps_kernelPKdS0_iPd)
        .other          _Z18compute_eps_kernelPKdS0_iPd,@"STO_CUDA_ENTRY STV_DEFAULT"
_Z18compute_eps_kernelPKdS0_iPd:
.text._Z18compute_eps_kernelPKdS0_iPd:
[----:B------:R-:W-:Y:S01]  /*0000*/  LDC R1, c[0x0][0x37c] ;  /* 0x0000df00ff017b82 */ /* 0x000fe20000000800 */
[----:B------:R-:W0:Y:S01]  /*0010*/  S2R R2, SR_TID.X ;  /* 0x0000000000027919 */ /* 0x000e220000002100 */
[----:B------:R-:W1:Y:S06]  /*0020*/  LDCU UR7, c[0x0][0x390] ;  /* 0x00007200ff0777ac */ /* 0x000e6c0008000800 */
[----:B------:R-:W0:Y:S01]  /*0030*/  S2UR UR8, SR_CTAID.X ;  /* 0x00000000000879c3 */ /* 0x000e220000002500 */
[----:B------:R-:W-:-:S07]  /*0040*/  IMAD.MOV.U32 R3, RZ, RZ, RZ ;  /* 0x000000ffff037224 */ /* 0x000fce00078e00ff */
[----:B------:R-:W0:Y:S01]  /*0050*/  LDC R5, c[0x0][0x360] ;  /* 0x0000d800ff057b82 */ /* 0x000e220000000800 */
[----:B-1----:R-:W-:Y:S02]  /*0060*/  UIMAD.WIDE UR4, UR7, UR7, URZ ;  /* 0x00000007070472a5 */ /* 0x002fe4000f8e02ff */
[----:B------:R-:W-:Y:S02]  /*0070*/  USHF.R.S32.HI UR6, URZ, 0x1f, UR7 ;  /* 0x0000001fff067899 */ /* 0x000fe40008011407 */
[----:B------:R-:W-:Y:S02]  /*0080*/  UIMAD UR5, UR5, UR7, URZ ;  /* 0x00000007050572a4 */ /* 0x000fe4000f8e02ff */
[----:B------:R-:W-:Y:S02]  /*0090*/  UIMAD.WIDE.U32 UR10, UR4, UR7, URZ ;  /* 0x00000007040a72a5 */ /* 0x000fe4000f8e00ff */
[----:B------:R-:W-:-:S04]  /*00a0*/  UIMAD UR4, UR4, UR6, UR5 ;  /* 0x00000006040472a4 */ /* 0x000fc8000f8e0205 */
[----:B------:R-:W-:Y:S01]  /*00b0*/  UIADD3 UR4, UPT, UPT, UR11, UR4, URZ ;  /* 0x000000040b047290 */ /* 0x000fe2000fffe0ff */
[----:B0-----:R-:W-:-:S03]  /*00c0*/  IMAD.WIDE.U32 R2, R5, UR8, R2 ;  /* 0x0000000805027c25 */ /* 0x001fc6000f8e0002 */
[----:B------:R-:W-:-:S04]  /*00d0*/  ISETP.GE.U32.AND P0, PT, R2, UR10, PT ;  /* 0x0000000a02007c0c */ /* 0x000fc8000bf06070 */
[----:B------:R-:W-:-:S13]  /*00e0*/  ISETP.GE.U32.AND.EX P0, PT, R3, UR4, PT, P0 ;  /* 0x0000000403007c0c */ /* 0x000fda000bf06100 */
[----:B------:R-:W-:Y:S05]  /*00f0*/  @P0 EXIT ;  /* 0x000000000000094d */ /* 0x000fea0003800000 */
[----:B------:R-:W-:Y:S01]  /*0100*/  ISETP.NE.U32.AND P0, PT, R3, RZ, PT ;  /* 0x000000ff0300720c */ /* 0x000fe20003f05070 */
[----:B------:R-:W-:Y:S01]  /*0110*/  UIMAD UR4, UR7, UR7, URZ ;  /* 0x00000007070472a4 */ /* 0x000fe2000f8e02ff */
[----:B------:R-:W-:Y:S11]  /*0120*/  BSSY.RECONVERGENT B0, `(.L_x_0) ;  /* 0x000001d000007945 */ /* 0x000ff60003800200 */
[----:B------:R-:W-:Y:S05]  /*0130*/  @P0 BRA `(.L_x_1) ;  /* 0x0000000000580947 */ /* 0x000fea0003800000 */
[----:B------:R-:W0:Y:S01]  /*0140*/  I2F.U32.RP R0, UR4 ;  /* 0x0000000400007d06 */ /* 0x000e220008209000 */
[----:B------:R-:W-:Y:S01]  /*0150*/  IMAD R7, RZ, RZ, -UR4 ;  /* 0x80000004ff077e24 */ /* 0x000fe2000f8e02ff */
[----:B------:R-:W-:-:S06]  /*0160*/  ISETP.NE.U32.AND P2, PT, RZ, UR4, PT ;  /* 0x00000004ff007c0c */ /* 0x000fcc000bf45070 */
[----:B0-----:R-:W0:Y:S02]  /*0170*/  MUFU.RCP R0, R0 ;  /* 0x0000000000007308 */ /* 0x001e240000001000 */
[----:B0-----:R-:W-:-:S06]  /*0180*/  VIADD R4, R0, 0xffffffe ;  /* 0x0ffffffe00047836 */ /* 0x001fcc0000000000 */
[----:B------:R0:W1:Y:S02]  /*0190*/  F2I.FTZ.U32.TRUNC.NTZ R5, R4 ;  /* 0x0000000400057305 */ /* 0x000064000021f000 */
[----:B0-----:R-:W-:Y:S02]  /*01a0*/  HFMA2 R4, -RZ, RZ, 0, 0 ;  /* 0x00000000ff047431 */ /* 0x001fe400000001ff */
[----:B-1----:R-:W-:-:S04]  /*01b0*/  IMAD R7, R7, R5, RZ ;  /* 0x0000000507077224 */ /* 0x002fc800078e02ff */
[----:B------:R-:W-:-:S06]  /*01c0*/  IMAD.HI.U32 R5, R5, R7, R4 ;  /* 0x0000000705057227 */ /* 0x000fcc00078e0004 */
[----:B------:R-:W-:-:S04]  /*01d0*/  IMAD.HI.U32 R5, R5, R2, RZ ;  /* 0x0000000205057227 */ /* 0x000fc800078e00ff */
[----:B------:R-:W-:-:S04]  /*01e0*/  IMAD.MOV R7, RZ, RZ, -R5 ;  /* 0x000000ffff077224 */ /* 0x000fc800078e0a05 */
[----:B------:R-:W-:-:S05]  /*01f0*/  IMAD R6, R7, UR4, R2 ;  /* 0x0000000407067c24 */ /* 0x000fca000f8e0202 */
[----:B------:R-:W-:-:S13]  /*0200*/  ISETP.GE.U32.AND P0, PT, R6, UR4, PT ;  /* 0x0000000406007c0c */ /* 0x000fda000bf06070 */
[----:B------:R-:W-:Y:S02]  /*0210*/  @P0 VIADD R6, R6, -UR4 ;  /* 0x8000000406060c36 */ /* 0x000fe40008000000 */
[----:B------:R-:W-:-:S03]  /*0220*/  @P0 VIADD R5, R5, 0x1 ;  /* 0x0000000105050836 */ /* 0x000fc60000000000 */
[----:B------:R-:W-:-:S13]  /*0230*/  ISETP.GE.U32.AND P1, PT, R6, UR4, PT ;  /* 0x0000000406007c0c */ /* 0x000fda000bf26070 */
[----:B------:R-:W-:Y:S02]  /*0240*/  @P1 IADD3 R5, PT, PT, R5, 0x1, RZ ;  /* 0x0000000105051810 */ /* 0x000fe40007ffe0ff */
[----:B------:R-:W-:-:S05]  /*0250*/  @!P2 LOP3.LUT R5, RZ, UR4, RZ, 0x33, !PT ;  /* 0x00000004ff05ac12 */ /* 0x000fca000f8e33ff */
[--C-:B------:R-:W-:Y:S02]  /*0260*/  IMAD.MOV R7, RZ, RZ, -R5.reuse ;  /* 0x000000ffff077224 */ /* 0x100fe400078e0a05 */
[----:B------:R-:W-:Y:S02]  /*0270*/  IMAD.MOV.U32 R0, RZ, RZ, R5 ;  /* 0x000000ffff007224 */ /* 0x000fe400078e0005 */
[----:B------:R-:W-:Y:S01]  /*0280*/  IMAD R8, R7, UR4, R2 ;  /* 0x0000000407087c24 */ /* 0x000fe2000f8e0202 */
[----:B------:R-:W-:Y:S06]  /*0290*/  BRA `(.L_x_2) ;  /* 0x0000000000147947 */ /* 0x000fec0003800000 */
.L_x_1:
[----:B------:R-:W-:-:S07]  /*02a0*/  MOV R0, 0x2c0 ;  /* 0x000002c000007802 */ /* 0x000fce0000000f00 */
[----:B------:R-:W-:Y:S05]  /*02b0*/  CALL.REL.NOINC `($__internal_0_$__cuda_sm20_div_u64) ;  /* 0x0000000000f87944 */ /* 0x000fea0003c00000 */
[----:B------:R-:W-:Y:S01]  /*02c0*/  IADD3 R5, PT, PT, -R6, RZ, RZ ;  /* 0x000000ff06057210 */ /* 0x000fe20007ffe1ff */
[----:B------:R-:W-:-:S04]  /*02d0*/  IMAD.MOV.U32 R0, RZ, RZ, R6 ;  /* 0x000000ffff007224 */ /* 0x000fc800078e0006 */
[----:B------:R-:W-:-:S07]  /*02e0*/  IMAD R8, R5, UR4, R2 ;  /* 0x0000000405087c24 */ /* 0x000fce000f8e0202 */
.L_x_2:
[----:B------:R-:W-:Y:S05]  /*02f0*/  BSYNC.RECONVERGENT B0 ;  /* 0x0000000000007941 */ /* 0x000fea0003800200 */
.L_x_0:
[----:B------:R-:W0:Y:S02]  /*0300*/  LDC R11, c[0x0][0x390] ;  /* 0x0000e400ff0b7b82 */ /* 0x000e240000000800 */
[----:B0-----:R-:W-:-:S04]  /*0310*/  IABS R7, R11 ;  /* 0x0000000b00077213 */ /* 0x001fc80000000000 */
[----:B------:R-:W0:Y:S08]  /*0320*/  I2F.RP R6, R7 ;  /* 0x0000000700067306 */ /* 0x000e300000209400 */
[----:B0-----:R-:W0:Y:S02]  /*0330*/  MUFU.RCP R6, R6 ;  /* 0x0000000600067308 */ /* 0x001e240000001000 */
[----:B0-----:R-:W-:-:S06]  /*0340*/  VIADD R4, R6, 0xffffffe ;  /* 0x0ffffffe06047836 */ /* 0x001fcc0000000000 */
[----:B------:R0:W1:Y:S02]  /*0350*/  F2I.FTZ.U32.TRUNC.NTZ R5, R4 ;  /* 0x0000000400057305 */ /* 0x000064000021f000 */
[----:B0-----:R-:W-:Y:S01]  /*0360*/  IMAD.MOV.U32 R4, RZ, RZ, RZ ;  /* 0x000000ffff047224 */ /* 0x001fe200078e00ff */
[----:B-1----:R-:W-:-:S05]  /*0370*/  IADD3 R10, PT, PT, RZ, -R5, RZ ;  /* 0x80000005ff0a7210 */ /* 0x002fca0007ffe0ff */
[----:B------:R-:W-:Y:S01]  /*0380*/  IMAD R9, R10, R7, RZ ;  /* 0x000000070a097224 */ /* 0x000fe200078e02ff */
[----:B------:R-:W-:-:S03]  /*0390*/  IABS R10, R8 ;  /* 0x00000008000a7213 */ /* 0x000fc60000000000 */
[----:B------:R-:W-:Y:S01]  /*03a0*/  IMAD.HI.U32 R5, R5, R9, R4 ;  /* 0x0000000905057227 */ /* 0x000fe200078e0004 */
[----:B------:R-:W-:-:S04]  /*03b0*/  LOP3.LUT R4, R8, R11, RZ, 0x3c, !PT ;  /* 0x0000000b08047212 */ /* 0x000fc800078e3cff */
[----:B------:R-:W-:Y:S01]  /*03c0*/  ISETP.GE.AND P1, PT, R4, RZ, PT ;  /* 0x000000ff0400720c */ /* 0x000fe20003f26270 */
[----:B------:R-:W-:-:S04]  /*03d0*/  IMAD.HI.U32 R5, R5, R10, RZ ;  /* 0x0000000a05057227 */ /* 0x000fc800078e00ff */
[----:B------:R-:W-:-:S04]  /*03e0*/  IMAD.MOV R6, RZ, RZ, -R5 ;  /* 0x000000ffff067224 */ /* 0x000fc800078e0a05 */
[----:B------:R-:W-:-:S05]  /*03f0*/  IMAD R6, R7, R6, R10 ;  /* 0x0000000607067224 */ /* 0x000fca00078e020a */
[----:B------:R-:W-:-:S13]  /*0400*/  ISETP.GT.U32.AND P2, PT, R7, R6, PT ;  /* 0x000000060700720c */ /* 0x000fda0003f44070 */
[-C--:B------:R-:W-:Y:S01]  /*0410*/  @!P2 IADD3 R6, PT, PT, R6, -R7.reuse, RZ ;  /* 0x800000070606a210 */ /* 0x080fe20007ffe0ff */
[----:B------:R-:W-:Y:S01]  /*0420*/  @!P2 VIADD R5, R5, 0x1 ;  /* 0x000000010505a836 */ /* 0x000fe20000000000 */
[C---:B------:R-:W-:Y:S02]  /*0430*/  ISETP.NE.AND P2, PT, R11.reuse, RZ, PT ;  /* 0x000000ff0b00720c */ /* 0x040fe40003f45270 */
[----:B------:R-:W-:Y:S01]  /*0440*/  ISETP.GE.U32.AND P0, PT, R6, R7, PT ;  /* 0x000000070600720c */ /* 0x000fe20003f06070 */
[----:B------:R-:W-:-:S12]  /*0450*/  VIADD R7, R11, 0xffffffff ;  /* 0xffffffff0b077836 */ /* 0x000fd80000000000 */
[----:B------:R-:W-:Y:S01]  /*0460*/  @P0 VIADD R5, R5, 0x1 ;  /* 0x0000000105050836 */ /* 0x000fe20000000000 */
[----:B------:R-:W-:-:S04]  /*0470*/  ISETP.GT.AND P0, PT, R7, R0, PT ;  /* 0x000000000700720c */ /* 0x000fc80003f04270 */
[----:B------:R-:W-:Y:S02]  /*0480*/  @!P1 IADD3 R5, PT, PT, -R5, RZ, RZ ;  /* 0x000000ff05059210 */ /* 0x000fe40007ffe1ff */
[----:B------:R-:W-:-:S04]  /*0490*/  @!P2 LOP3.LUT R5, RZ, R11, RZ, 0x33, !PT ;  /* 0x0000000bff05a212 */ /* 0x000fc800078e33ff */
[----:B------:R-:W-:Y:S01]  /*04a0*/  VIMNMX R0, PT, PT, R5, R0, PT ;  /* 0x0000000005007248 */ /* 0x000fe20003fe0100 */
[----:B------:R-:W-:-:S03]  /*04b0*/  IMAD.MOV R9, RZ, RZ, -R5 ;  /* 0x000000ffff097224 */ /* 0x000fc600078e0a05 */
[----:B------:R-:W-:Y:S01]  /*04c0*/  ISETP.LT.OR P0, PT, R0, 0x1, !P0 ;  /* 0x000000010000780c */ /* 0x000fe20004701670 */
[----:B------:R-:W-:-:S03]  /*04d0*/  IMAD R0, R11, R9, R8 ;  /* 0x000000090b007224 */ /* 0x000fc600078e0208 */
[----:B------:R-:W-:-:S04]  /*04e0*/  ISETP.GE.OR P0, PT, R5, R7, P0 ;  /* 0x000000070500720c */ /* 0x000fc80000706670 */
[----:B------:R-:W-:-:S04]  /*04f0*/  ISETP.EQ.OR P0, PT, R0, RZ, P0 ;  /* 0x000000ff0000720c */ /* 0x000fc80000702670 */
[----:B------:R-:W-:-:S13]  /*0500*/  ISETP.GE.OR P0, PT, R0, R7, P0 ;  /* 0x000000070000720c */ /* 0x000fda0000706670 */
[----:B------:R-:W-:Y:S05]  /*0510*/  @P0 EXIT ;  /* 0x000000000000094d */ /* 0x000fea0003800000 */
[----:B------:R-:W0:Y:S01]  /*0520*/  LDCU.128 UR8, c[0x0][0x380] ;  /* 0x00007000ff0877ac */ /* 0x000e220008000c00 */
[C---:B------:R-:W-:Y:S01]  /*0530*/  SHF.L.U32 R4, R2.reuse, 0x3, RZ ;  /* 0x0000000302047819 */ /* 0x040fe200000006ff */
[----:B------:R-:W1:Y:S01]  /*0540*/  LDC.64 R6, c[0x0][0x398] ;  /* 0x0000e600ff067b82 */ /* 0x000e620000000a00 */
[----:B------:R-:W-:Y:S01]  /*0550*/  SHF.L.U64.HI R2, R2, 0x3, R3 ;  /* 0x0000000302027819 */ /* 0x000fe20000010203 */
[----:B------:R-:W1:Y:S01]  /*0560*/  LDCU.64 UR4, c[0x0][0x358] ;  /* 0x00006b00ff0477ac */ /* 0x000e620008000a00 */
[C---:B0-----:R-:W-:Y:S02]  /*0570*/  IADD3 R12, P0, PT, R4.reuse, UR10, RZ ;  /* 0x0000000a040c7c10 */ /* 0x041fe4000ff1e0ff */
[----:B------:R-:W-:Y:S02]  /*0580*/  IADD3 R4, P1, PT, R4, UR8, RZ ;  /* 0x0000000804047c10 */ /* 0x000fe4000ff3e0ff */
[C---:B------:R-:W-:Y:S02]  /*0590*/  IADD3.X R13, PT, PT, R2.reuse, UR11, RZ, P0, !PT ;  /* 0x0000000b020d7c10 */ /* 0x040fe400087fe4ff */
[----:B------:R-:W-:Y:S01]  /*05a0*/  IADD3.X R5, PT, PT, R2, UR9, RZ, P1, !PT ;  /* 0x0000000902057c10 */ /* 0x000fe20008ffe4ff */
[----:B-1----:R0:W5:Y:S04]  /*05b0*/  LDG.E.64 R8, desc[UR4][R6.64] ;  /* 0x0000000406087981 */ /* 0x002168000c1e1b00 */
[----:B------:R-:W2:Y:S04]  /*05c0*/  LDG.E.64 R2, desc[UR4][R12.64] ;  /* 0x000000040c027981 */ /* 0x000ea8000c1e1b00 */
[----:B------:R-:W2:Y:S02]  /*05d0*/  LDG.E.64 R4, desc[UR4][R4.64] ;  /* 0x0000000404047981 */ /* 0x000ea4000c1e1b00 */
[----:B--2---:R-:W-:-:S08]  /*05e0*/  DADD R2, R2, -R4 ;  /* 0x0000000002027229 */ /* 0x004fd00000000804 */
[----:B0-----:R-:W-:-:S11]  /*05f0*/  DADD R10, -RZ, |R2| ;  /* 0x00000000ff0a7229 */ /* 0x001fd60000000502 */
.L_x_3:
[----:B-----5:R-:W-:Y:S01]  /*0600*/  DSETP.GTU.AND P0, PT, |R2|, R8, PT ;  /* 0x000000080200722a */ /* 0x020fe20003f0c200 */
[----:B------:R-:W-:-:S13]  /*0610*/  YIELD ;  /* 0x0000000000007946 */ /* 0x000fda0003800000 */
[----:B------:R-:W-:Y:S05]  /*0620*/  @!P0 EXIT ;  /* 0x000000000000894d */ /* 0x000fea0003800000 */
[----:B------:R-:W2:Y:S02]  /*0630*/  ATOMG.E.CAS.64.STRONG.GPU PT, R4, [R6], R8, R10 ;  /* 0x00000008060473a9 */ /* 0x000ea400001ee50a */
[----:B--2---:R-:W-:Y:S01]  /*0640*/  ISETP.NE.U32.AND P0, PT, R8, R4, PT ;  /* 0x000000040800720c */ /* 0x004fe20003f05070 */
[----:B------:R-:W-:-:S03]  /*0650*/  IMAD.MOV.U32 R8, RZ, RZ, R4 ;  /* 0x000000ffff087224 */ /* 0x000fc600078e0004 */
[----:B------:R-:W-:Y:S01]  /*0660*/  ISETP.NE.AND.EX P0, PT, R9, R5, PT, P0 ;  /* 0x000000050900720c */ /* 0x000fe20003f05300 */
[----:B------:R-:W-:-:S12]  /*0670*/  IMAD.MOV.U32 R9, RZ, RZ, R5 ;  /* 0x000000ffff097224 */ /* 0x000fd800078e0005 */
[----:B------:R-:W-:Y:S05]  /*0680*/  @P0 BRA `(.L_x_3) ;  /* 0xfffffffc00dc0947 */ /* 0x000fea000383ffff */
[----:B------:R-:W-:Y:S05]  /*0690*/  EXIT ;  /* 0x000000000000794d */ /* 0x000fea0003800000 */
        .weak           $__internal_0_$__cuda_sm20_div_u64
        .type           $__internal_0_$__cuda_sm20_div_u64,@function
        .size           $__internal_0_$__cuda_sm20_div_u64,(.L_x_17 - $__internal_0_$__cuda_sm20_div_u64)
$__internal_0_$__cuda_sm20_div_u64:
[----:B------:R-:W-:Y:S02]  /*06a0*/  UMOV UR5, URZ ;  /* 0x000000ff00057c82 */ /* 0x000fe40008000000 */
[----:B------:R-:W0:Y:S08]  /*06b0*/  I2F.U64.RP R8, UR4 ;  /* 0x0000000400087d12 */ /* 0x000e300008309000 */
[----:B0-----:R-:W0:Y:S02]  /*06c0*/  MUFU.RCP R8, R8 ;  /* 0x0000000800087308 */ /* 0x001e240000001000 */
[----:B0-----:R-:W-:-:S06]  /*06d0*/  IADD3 R4, PT, PT, R8, 0x1ffffffe, RZ ;  /* 0x1ffffffe08047810 */ /* 0x001fcc0007ffe0ff */
[----:B------:R-:W0:Y:S02]  /*06e0*/  F2I.U64.TRUNC R4, R4 ;  /* 0x0000000400047311 */ /* 0x000e24000020d800 */
[----:B0-----:R-:W-:-:S04]  /*06f0*/  IMAD.WIDE.U32 R6, R4, UR4, RZ ;  /* 0x0000000404067c25 */ /* 0x001fc8000f8e00ff */
[----:B------:R-:W-:Y:S01]  /*0700*/  IMAD R7, R5, UR4, R7 ;  /* 0x0000000405077c24 */ /* 0x000fe2000f8e0207 */
[----:B------:R-:W-:-:S05]  /*0710*/  IADD3 R9, P0, PT, RZ, -R6, RZ ;  /* 0x80000006ff097210 */ /* 0x000fca0007f1e0ff */
[----:B------:R-:W-:-:S04]  /*0720*/  IMAD.HI.U32 R6, R4, R9, RZ ;  /* 0x0000000904067227 */ /* 0x000fc800078e00ff */
[----:B------:R-:W-:Y:S02]  /*0730*/  IMAD.X R11, RZ, RZ, ~R7, P0 ;  /* 0x000000ffff0b7224 */ /* 0x000fe400000e0e07 */
[----:B------:R-:W-:Y:S02]  /*0740*/  IMAD.MOV.U32 R7, RZ, RZ, R4 ;  /* 0x000000ffff077224 */ /* 0x000fe400078e0004 */
[-C--:B------:R-:W-:Y:S02]  /*0750*/  IMAD R13, R5, R11.reuse, RZ ;  /* 0x0000000b050d7224 */ /* 0x080fe400078e02ff */
[----:B------:R-:W-:-:S04]  /*0760*/  IMAD.WIDE.U32 R6, P0, R4, R11, R6 ;  /* 0x0000000b04067225 */ /* 0x000fc80007800006 */
[----:B------:R-:W-:-:S04]  /*0770*/  IMAD.HI.U32 R11, R5, R11, RZ ;  /* 0x0000000b050b7227 */ /* 0x000fc800078e00ff */
[----:B------:R-:W-:-:S05]  /*0780*/  IMAD.HI.U32 R6, P1, R5, R9, R6 ;  /* 0x0000000905067227 */ /* 0x000fca0007820006 */
[----:B------:R-:W-:Y:S02]  /*0790*/  IADD3 R7, P2, PT, R13, R6, RZ ;  /* 0x000000060d077210 */ /* 0x000fe40007f5e0ff */
[----:B------:R-:W-:-:S03]  /*07a0*/  IADD3.X R6, PT, PT, R11, R5, RZ, P0, !PT ;  /* 0x000000050b067210 */ /* 0x000fc600007fe4ff */
[----:B------:R-:W-:Y:S01]  /*07b0*/  IMAD.WIDE.U32 R4, R7, UR4, RZ ;  /* 0x0000000407047c25 */ /* 0x000fe2000f8e00ff */
[----:B------:R-:W-:Y:S02]  /*07c0*/  IADD3.X R9, PT, PT, RZ, RZ, R6, P2, P1 ;  /* 0x000000ffff097210 */ /* 0x000fe400017e2406 */
[----:B------:R-:W-:-:S03]  /*07d0*/  IADD3 R11, P0, PT, RZ, -R4, RZ ;  /* 0x80000004ff0b7210 */ /* 0x000fc60007f1e0ff */
[----:B------:R-:W-:Y:S02]  /*07e0*/  IMAD R4, R9, UR4, R5 ;  /* 0x0000000409047c24 */ /* 0x000fe4000f8e0205 */
[----:B------:R-:W-:Y:S02]  /*07f0*/  HFMA2 R5, -RZ, RZ, 0, 0 ;  /* 0x00000000ff057431 */ /* 0x000fe400000001ff */
[----:B------:R-:W-:-:S04]  /*0800*/  IMAD.HI.U32 R6, R7, R11, RZ ;  /* 0x0000000b07067227 */ /* 0x000fc800078e00ff */
[----:B------:R-:W-:-:S04]  /*0810*/  IMAD.X R4, RZ, RZ, ~R4, P0 ;  /* 0x000000ffff047224 */ /* 0x000fc800000e0e04 */
[----:B------:R-:W-:-:S04]  /*0820*/  IMAD.WIDE.U32 R6, P0, R7, R4, R6 ;  /* 0x0000000407067225 */ /* 0x000fc80007800006 */
[C---:B------:R-:W-:Y:S02]  /*0830*/  IMAD R8, R9.reuse, R4, RZ ;  /* 0x0000000409087224 */ /* 0x040fe400078e02ff */
[----:B------:R-:W-:-:S04]  /*0840*/  IMAD.HI.U32 R7, P1, R9, R11, R6 ;  /* 0x0000000b09077227 */ /* 0x000fc80007820006 */
[----:B------:R-:W-:Y:S01]  /*0850*/  IMAD.HI.U32 R4, R9, R4, RZ ;  /* 0x0000000409047227 */ /* 0x000fe200078e00ff */
[----:B------:R-:W-:-:S03]  /*0860*/  IADD3 R7, P2, PT, R8, R7, RZ ;  /* 0x0000000708077210 */ /* 0x000fc60007f5e0ff */
[----:B------:R-:W-:Y:S02]  /*0870*/  IMAD.X R9, R4, 0x1, R9, P0 ;  /* 0x0000000104097824 */ /* 0x000fe400000e0609 */
[----:B------:R-:W-:-:S03]  /*0880*/  IMAD.HI.U32 R4, R7, R2, RZ ;  /* 0x0000000207047227 */ /* 0x000fc600078e00ff */
[----:B------:R-:W-:Y:S01]  /*0890*/  IADD3.X R9, PT, PT, RZ, RZ, R9, P2, P1 ;  /* 0x000000ffff097210 */ /* 0x000fe200017e2409 */
[----:B------:R-:W-:-:S04]  /*08a0*/  IMAD.WIDE.U32 R4, R7, R3, R4 ;  /* 0x0000000307047225 */ /* 0x000fc800078e0004 */
[C---:B------:R-:W-:Y:S02]  /*08b0*/  IMAD R7, R9.reuse, R3, RZ ;  /* 0x0000000309077224 */ /* 0x040fe400078e02ff */
[----:B------:R-:W-:-:S04]  /*08c0*/  IMAD.HI.U32 R4, P0, R9, R2, R4 ;  /* 0x0000000209047227 */ /* 0x000fc80007800004 */
[----:B------:R-:W-:Y:S01]  /*08d0*/  IMAD.HI.U32 R9, R9, R3, RZ ;  /* 0x0000000309097227 */ /* 0x000fe200078e00ff */
[----:B------:R-:W-:-:S03]  /*08e0*/  IADD3 R6, P1, PT, R7, R4, RZ ;  /* 0x0000000407067210 */ /* 0x000fc60007f3e0ff */
[----:B------:R-:W-:-:S04]  /*08f0*/  IMAD.X R4, RZ, RZ, R9, P0 ;  /* 0x000000ffff047224 */ /* 0x000fc800000e0609 */
[----:B------:R-:W-:Y:S02]  /*0900*/  IMAD.X R7, RZ, RZ, R4, P1 ;  /* 0x000000ffff077224 */ /* 0x000fe400008e0604 */
[----:B------:R-:W-:-:S04]  /*0910*/  IMAD.WIDE.U32 R4, R6, UR4, RZ ;  /* 0x0000000406047c25 */ /* 0x000fc8000f8e00ff */
[----:B------:R-:W-:Y:S01]  /*0920*/  IMAD R7, R7, UR4, R5 ;  /* 0x0000000407077c24 */ /* 0x000fe2000f8e0205 */
[----:B------:R-:W-:Y:S01]  /*0930*/  IADD3 R9, P0, PT, -R4, R2, RZ ;  /* 0x0000000204097210 */ /* 0x000fe20007f1e1ff */
[----:B------:R-:W-:-:S03]  /*0940*/  VIADD R5, R6, 0x1 ;  /* 0x0000000106057836 */ /* 0x000fc60000000000 */
[----:B------:R-:W-:Y:S02]  /*0950*/  IADD3.X R8, PT, PT, ~R7, R3, RZ, P0, !PT ;  /* 0x0000000307087210 */ /* 0x000fe400007fe5ff */
[C---:B------:R-:W-:Y:S02]  /*0960*/  ISETP.GE.U32.AND P0, PT, R9.reuse, UR4, PT ;  /* 0x0000000409007c0c */ /* 0x040fe4000bf06070 */
[----:B------:R-:W-:Y:S02]  /*0970*/  IADD3 R4, P1, PT, R9, -UR4, RZ ;  /* 0x8000000409047c10 */ /* 0x000fe4000ff3e0ff */
[C---:B------:R-:W-:Y:S02]  /*0980*/  ISETP.GE.U32.AND.EX P0, PT, R8.reuse, RZ, PT, P0 ;  /* 0x000000ff0800720c */ /* 0x040fe40003f06100 */
[----:B------:R-:W-:Y:S02]  /*0990*/  IADD3.X R7, PT, PT, R8, -0x1, RZ, P1, !PT ;  /* 0xffffffff08077810 */ /* 0x000fe40000ffe4ff */
[----:B------:R-:W-:-:S02]  /*09a0*/  SEL R4, R4, R9, P0 ;  /* 0x0000000904047207 */ /* 0x000fc40000000000 */
[----:B------:R-:W-:Y:S02]  /*09b0*/  SEL R5, R5, R6, P0 ;  /* 0x0000000605057207 */ /* 0x000fe40000000000 */
[----:B------:R-:W-:Y:S02]  /*09c0*/  SEL R7, R7, R8, P0 ;  /* 0x0000000807077207 */ /* 0x000fe40000000000 */
[----:B------:R-:W-:Y:S01]  /*09d0*/  ISETP.GE.U32.AND P0, PT, R4, UR4, PT ;  /* 0x0000000404007c0c */ /* 0x000fe2000bf06070 */
[----:B------:R-:W-:Y:S01]  /*09e0*/  VIADD R6, R5, 0x1 ;  /* 0x0000000105067836 */ /* 0x000fe20000000000 */
[----:B------:R-:W-:Y:S02]  /*09f0*/  ISETP.NE.U32.AND P1, PT, RZ, UR4, PT ;  /* 0x00000004ff007c0c */ /* 0x000fe4000bf25070 */
[----:B------:R-:W-:Y:S02]  /*0a00*/  ISETP.GE.U32.AND.EX P0, PT, R7, RZ, PT, P0 ;  /* 0x000000ff0700720c */ /* 0x000fe40003f06100 */
[----:B------:R-:W-:-:S02]  /*0a10*/  MOV R4, R0 ;  /* 0x0000000000047202 */ /* 0x000fc40000000f00 */
[----:B------:R-:W-:Y:S01]  /*0a20*/  SEL R6, R6, R5, P0 ;  /* 0x0000000506067207 */ /* 0x000fe20000000000 */
[----:B------:R-:W-:Y:S01]  /*0a30*/  IMAD.MOV.U32 R5, RZ, RZ, 0x0 ;  /* 0x00000000ff057424 */ /* 0x000fe200078e00ff */
[----:B------:R-:W-:-:S04]  /*0a40*/  ISETP.NE.AND.EX P1, PT, RZ, RZ, PT, P1 ;  /* 0x000000ffff00720c */ /* 0x000fc80003f25310 */
[----:B------:R-:W-:Y:S01]  /*0a50*/  SEL R6, R6, 0xffffffff, P1 ;  /* 0xffffffff06067807 */ /* 0x000fe20000800000 */
[----:B------:R-:W-:Y:S08]  /*0a60*/  RET.REL.NODEC R4 `(_Z18compute_eps_kernelPKdS0_iPd) ;  /* 0xfffffff404647950 */ /* 0x000ff00003c3ffff */
.L_x_4:
[----:B------:R-:W-:-:S00]  /*0a70*/  BRA `(.L_x_4) ;  /* 0xfffffffc00fc7947 */ /* 0x000fc0000383ffff */
[----:B------:R-:W-:-:S00]  /*0a80*/  NOP ;  /* 0x0000000000007918 */ /* 0x000fc00000000000 */
[----:B------:R-:W-:-:S00]  /*0a90*/  NOP ;  /* 0x0000000000007918 */ /* 0x000fc00000000000 */
[----:B------:R-:W-:-:S00]  /*0aa0*/  NOP ;  /* 0x0000000000007918 */ /* 0x000fc00000000000 */
[----:B------:R-:W-:-:S00]  /*0ab0*/  NOP ;  /* 0x0000000000007918 */ /* 0x000fc00000000000 */
[----:B------:R-:W-:-:S00]  /*0ac0*/  NOP ;  /* 0x0000000000007918 */ /* 0x000fc00000000000 */
[----:B------:R-:W-:-:S00]  /*0ad0*/  NOP ;  /* 0x0000000000007918 */ /* 0x000fc00000000000 */
[----:B------:R-:W-:-:S00]  /*0ae0*/  NOP ;  /* 0x0000000000007918 */ /* 0x000fc00000000000 */
[----:B------:R-:W-:-:S00]  /*0af0*/  NOP ;  /* 0x0000000000007918 */ /* 0x000fc00000000000 */
.L_x_17:


//--------------------- .text._Z13jacobi_kernelPKdPdiS1_ --------------------------
	.section	.text._Z13jacobi_kernelPKdPdiS1_,"ax",@progbits
	.align	128
        .global         _Z13jacobi_kernelPKdPdiS1_
        .type           _Z13jacobi_kernelPKdPdiS1_,@function
        .size           _Z13jacobi_kernelPKdPdiS1_,(.L_x_19 - _Z13jacobi_kernelPKdPdiS1_)
        .other          _Z13jacobi_kernelPKdPdiS1_,@"STO_CUDA_ENTRY STV_DEFAULT"
_Z13jacobi_kernelPKdPdiS1_:
.text._Z13jacobi_kernelPKdPdiS1_:
[----:B------:R-:W-:Y:S01]  /*0000*/  LDC R1, c[0x0][0x37c] ;  /* 0x0000df00ff017b82 */ /* 0x000fe20000000800 */
[----:B------:R-:W0:Y:S07]  /*0010*/  S2R R4, SR_TID.X ;  /* 0x0000000000047919 */ /* 0x000e2e0000002100 */
[----:B------:R-:W1:Y:S01]  /*0020*/  LDC R11, c[0x0][0x390] ;  /* 0x0000e400ff0b7b82 */ /* 0x000e620000000800 */
[----:B------:R-:W-:-:S07]  /*0030*/  IMAD.MOV.U32 R5, RZ, RZ, RZ ;  /* 0x000000ffff057224 */ /* 0x000fce00078e00ff */
[----:B------:R-:W0:Y:S08]  /*0040*/  S2UR UR4, SR_CTAID.X ;  /* 0x00000000000479c3 */ /* 0x000e300000002500 */
[----:B------:R-:W0:Y:S01]  /*0050*/  LDC R9, c[0x0][0x360] ;  /* 0x0000d800ff097b82 */ /* 0x000e220000000800 */
[----:B-1----:R-:W-:Y:S01]  /*0060*/  IMAD.WIDE R2, R11, R11, RZ ;  /* 0x0000000b0b027225 */ /* 0x002fe200078e02ff */
[----:B------:R-:W-:-:S03]  /*0070*/  SHF.R.S32.HI R7, RZ, 0x1f, R11 ;  /* 0x0000001fff077819 */ /* 0x000fc6000001140b */
[----:B------:R-:W-:-:S04]  /*0080*/  IMAD R0, R3, R11, RZ ;  /* 0x0000000b03007224 */ /* 0x000fc800078e02ff */
[----:B------:R-:W-:Y:S02]  /*0090*/  IMAD R3, R2, R7, R0 ;  /* 0x0000000702037224 */ /* 0x000fe400078e0200 */
[----:B0-----:R-:W-:-:S04]  /*00a0*/  IMAD.WIDE.U32 R4, R9, UR4, R4 ;  /* 0x0000000409047c25 */ /* 0x001fc8000f8e0004 */
[----:B------:R-:W-:-:S04]  /*00b0*/  IMAD.WIDE.U32 R8, R2, R11, RZ ;  /* 0x0000000b02087225 */ /* 0x000fc800078e00ff */
[----:B------:R-:W-:Y:S01]  /*00c0*/  IMAD.IADD R9, R9, 0x1, R3 ;  /* 0x0000000109097824 */ /* 0x000fe200078e0203 */
[----:B------:R-:W-:-:S04]  /*00d0*/  ISETP.GE.U32.AND P0, PT, R4, R8, PT ;  /* 0x000000080400720c */ /* 0x000fc80003f06070 */
[----:B------:R-:W-:-:S13]  /*00e0*/  ISETP.GE.U32.AND.EX P0, PT, R5, R9, PT, P0 ;  /* 0x000000090500720c */ /* 0x000fda0003f06100 */
[----:B------:R-:W-:Y:S05]  /*00f0*/  @P0 EXIT ;  /* 0x000000000000094d */ /* 0x000fea0003800000 */
[----:B------:R-:W-:Y:S01]  /*0100*/  ISETP.NE.U32.AND P0, PT, R5, RZ, PT ;  /* 0x000000ff0500720c */ /* 0x000fe20003f05070 */
[----:B------:R-:W-:Y:S01]  /*0110*/  BSSY.RECONVERGENT B0, `(.L_x_5) ;  /* 0x000001d000007945 */ /* 0x000fe20003800200 */
[----:B------:R-:W-:-:S11]  /*0120*/  IMAD R3, R11, R11, RZ ;  /* 0x0000000b0b037224 */ /* 0x000fd600078e02ff */
[----:B------:R-:W-:Y:S05]  /*0130*/  @P0 BRA `(.L_x_6) ;  /* 0x0000000000580947 */ /* 0x000fea0003800000 */
[----:B------:R-:W0:Y:S01]  /*0140*/  I2F.U32.RP R0, R3 ;  /* 0x0000000300007306 */ /* 0x000e220000209000 */
[----:B------:R-:W-:Y:S01]  /*0150*/  IMAD.MOV R11, RZ, RZ, -R3 ;  /* 0x000000ffff0b7224 */ /* 0x000fe200078e0a03 */
[----:B------:R-:W-:-:S06]  /*0160*/  ISETP.NE.U32.AND P2, PT, R3, RZ, PT ;  /* 0x000000ff0300720c */ /* 0x000fcc0003f45070 */
[----:B0-----:R-:W0:Y:S02]  /*0170*/  MUFU.RCP R0, R0 ;  /* 0x0000000000007308 */ /* 0x001e240000001000 */
[----:B0-----:R-:W-:-:S06]  /*0180*/  VIADD R8, R0, 0xffffffe ;  /* 0x0ffffffe00087836 */ /* 0x001fcc0000000000 */
[----:B------:R0:W1:Y:S02]  /*0190*/  F2I.FTZ.U32.TRUNC.NTZ R9, R8 ;  /* 0x0000000800097305 */ /* 0x000064000021f000 */
[----:B0-----:R-:W-:Y:S02]  /*01a0*/  IMAD.MOV.U32 R8, RZ, RZ, RZ ;  /* 0x000000ffff087224 */ /* 0x001fe400078e00ff */
[----:B-1----:R-:W-:-:S04]  /*01b0*/  IMAD R11, R11, R9, RZ ;  /* 0x000000090b0b7224 */ /* 0x002fc800078e02ff */
[----:B------:R-:W-:-:S06]  /*01c0*/  IMAD.HI.U32 R9, R9, R11, R8 ;  /* 0x0000000b09097227 */ /* 0x000fcc00078e0008 */
[----:B------:R-:W-:-:S04]  /*01d0*/  IMAD.HI.U32 R9, R9, R4, RZ ;  /* 0x0000000409097227 */ /* 0x000fc800078e00ff */
[----:B------:R-:W-:-:S04]  /*01e0*/  IMAD.MOV R2, RZ, RZ, -R9 ;  /* 0x000000ffff027224 */ /* 0x000fc800078e0a09 */
[----:B------:R-:W-:-:S05]  /*01f0*/  IMAD R2, R3, R2, R4 ;  /* 0x0000000203027224 */ /* 0x000fca00078e0204 */
[----:B------:R-:W-:-:S13]  /*0200*/  ISETP.GE.U32.AND P0, PT, R2, R3, PT ;  /* 0x000000030200720c */ /* 0x000fda0003f06070 */
[----:B------:R-:W-:Y:S01]  /*0210*/  @P0 IADD3 R2, PT, PT, -R3, R2, RZ ;  /* 0x0000000203020210 */ /* 0x000fe20007ffe1ff */
[----:B------:R-:W-:-:S03]  /*0220*/  @P0 VIADD R9, R9, 0x1 ;  /* 0x0000000109090836 */ /* 0x000fc60000000000 */
[----:B------:R-:W-:-:S13]  /*0230*/  ISETP.GE.U32.AND P1, PT, R2, R3, PT ;  /* 0x000000030200720c */ /* 0x000fda0003f26070 */
[----:B------:R-:W-:Y:S01]  /*0240*/  @P1 VIADD R9, R9, 0x1 ;  /* 0x0000000109091836 */ /* 0x000fe20000000000 */
[----:B------:R-:W-:-:S05]  /*0250*/  @!P2 LOP3.LUT R9, RZ, R3, RZ, 0x33, !PT ;  /* 0x00000003ff09a212 */ /* 0x000fca00078e33ff */
[--C-:B------:R-:W-:Y:S02]  /*0260*/  IMAD.MOV R13, RZ, RZ, -R9.reuse ;  /* 0x000000ffff0d7224 */ /* 0x100fe400078e0a09 */
[----:B------:R-:W-:Y:S02]  /*0270*/  IMAD.MOV.U32 R2, RZ, RZ, R9 ;  /* 0x000000ffff027224 */ /* 0x000fe400078e0009 */
[----:B------:R-:W-:Y:S01]  /*0280*/  IMAD R13, R3, R13, R4 ;  /* 0x0000000d030d7224 */ /* 0x000fe200078e0204 */
[----:B------:R-:W-:Y:S06]  /*0290*/  BRA `(.L_x_7) ;  /* 0x0000000000107947 */ /* 0x000fec0003800000 */
.L_x_6:
[----:B------:R-:W-:-:S07]  /*02a0*/  MOV R0, 0x2c0 ;  /* 0x000002c000007802 */ /* 0x000fce0000000f00 */
[----:B------:R-:W-:Y:S05]  /*02b0*/  CALL.REL.NOINC `($__internal_2_$__cuda_sm20_div_u64) ;  /* 0x0000000c00287944 */ /* 0x000fea0003c00000 */
[----:B------:R-:W-:-:S04]  /*02c0*/  IMAD.MOV R13, RZ, RZ, -R2 ;  /* 0x000000ffff0d7224 */ /* 0x000fc800078e0a02 */
[----:B------:R-:W-:-:S07]  /*02d0*/  IMAD R13, R3, R13, R4 ;  /* 0x0000000d030d7224 */ /* 0x000fce00078e0204 */
.L_x_7:
[----:B------:R-:W-:Y:S05]  /*02e0*/  BSYNC.RECONVERGENT B0 ;  /* 0x0000000000007941 */ /* 0x000fea0003800200 */
.L_x_5:
[----:B------:R-:W0:Y:S01]  /*02f0*/  LDC R0, c[0x0][0x390] ;  /* 0x0000e400ff007b82 */ /* 0x000e220000000800 */
[----:B------:R-:W1:Y:S01]  /*0300*/  LDCU.64 UR4, c[0x0][0x358] ;  /* 0x00006b00ff0477ac */ /* 0x000e620008000a00 */
[----:B0-----:R-:W-:-:S04]  /*0310*/  IABS R11, R0 ;  /* 0x00000000000b7213 */ /* 0x001fc80000000000 */
[----:B------:R-:W0:Y:S08]  /*0320*/  I2F.RP R6, R11 ;  /* 0x0000000b00067306 */ /* 0x000e300000209400 */
[----:B0-----:R-:W0:Y:S02]  /*0330*/  MUFU.RCP R6, R6 ;  /* 0x0000000600067308 */ /* 0x001e240000001000 */
[----:B0-----:R-:W-:-:S06]  /*0340*/  VIADD R8, R6, 0xffffffe ;  /* 0x0ffffffe06087836 */ /* 0x001fcc0000000000 */
[----:B------:R0:W2:Y:S02]  /*0350*/  F2I.FTZ.U32.TRUNC.NTZ R9, R8 ;  /* 0x0000000800097305 */ /* 0x0000a4000021f000 */
[----:B0-----:R-:W-:Y:S01]  /*0360*/  IMAD.MOV.U32 R8, RZ, RZ, RZ ;  /* 0x000000ffff087224 */ /* 0x001fe200078e00ff */
[----:B--2---:R-:W-:-:S05]  /*0370*/  IADD3 R10, PT, PT, RZ, -R9, RZ ;  /* 0x80000009ff0a7210 */ /* 0x004fca0007ffe0ff */
[----:B------:R-:W-:Y:S01]  /*0380*/  IMAD R15, R10, R11, RZ ;  /* 0x0000000b0a0f7224 */ /* 0x000fe200078e02ff */
[----:B------:R-:W-:-:S03]  /*0390*/  IABS R10, R13 ;  /* 0x0000000d000a7213 */ /* 0x000fc60000000000 */
[----:B------:R-:W-:-:S06]  /*03a0*/  IMAD.HI.U32 R9, R9, R15, R8 ;  /* 0x0000000f09097227 */ /* 0x000fcc00078e0008 */
[----:B------:R-:W-:-:S04]  /*03b0*/  IMAD.HI.U32 R9, R9, R10, RZ ;  /* 0x0000000a09097227 */ /* 0x000fc800078e00ff */
[----:B------:R-:W-:-:S04]  /*03c0*/  IMAD.MOV R6, RZ, RZ, -R9 ;  /* 0x000000ffff067224 */ /* 0x000fc800078e0a09 */
[----:B------:R-:W-:-:S05]  /*03d0*/  IMAD R6, R11, R6, R10 ;  /* 0x000000060b067224 */ /* 0x000fca00078e020a */
[----:B------:R-:W-:-:S13]  /*03e0*/  ISETP.GT.U32.AND P2, PT, R11, R6, PT ;  /* 0x000000060b00720c */ /* 0x000fda0003f44070 */
[----:B------:R-:W-:Y:S02]  /*03f0*/  @!P2 IMAD.IADD R6, R6, 0x1, -R11 ;  /* 0x000000010606a824 */ /* 0x000fe400078e0a0b */
[----:B------:R-:W-:Y:S01]  /*0400*/  @!P2 VIADD R9, R9, 0x1 ;  /* 0x000000010909a836 */ /* 0x000fe20000000000 */
[----:B------:R-:W-:Y:S02]  /*0410*/  ISETP.NE.AND P2, PT, R0, RZ, PT ;  /* 0x000000ff0000720c */ /* 0x000fe40003f45270 */
[----:B------:R-:W-:Y:S02]  /*0420*/  ISETP.GE.U32.AND P0, PT, R6, R11, PT ;  /* 0x0000000b0600720c */ /* 0x000fe40003f06070 */
[----:B------:R-:W-:Y:S02]  /*0430*/  LOP3.LUT R6, R13, R0, RZ, 0x3c, !PT ;  /* 0x000000000d067212 */ /* 0x000fe400078e3cff */
[----:B------:R-:W-:Y:S02]  /*0440*/  IADD3 R11, PT, PT, R0, -0x1, RZ ;  /* 0xffffffff000b7810 */ /* 0x000fe40007ffe0ff */
[----:B------:R-:W-:-:S07]  /*0450*/  ISETP.GE.AND P1, PT, R6, RZ, PT ;  /* 0x000000ff0600720c */ /* 0x000fce0003f26270 */
[----:B------:R-:W-:Y:S01]  /*0460*/  @P0 VIADD R9, R9, 0x1 ;  /* 0x0000000109090836 */ /* 0x000fe20000000000 */
[----:B------:R-:W-:-:S05]  /*0470*/  ISETP.GT.AND P0, PT, R11, R2, PT ;  /* 0x000000020b00720c */ /* 0x000fca0003f04270 */
[----:B------:R-:W-:Y:S01]  /*0480*/  @!P1 IMAD.MOV R9, RZ, RZ, -R9 ;  /* 0x000000ffff099224 */ /* 0x000fe200078e0a09 */
        /* <DEDUP_REMOVED lines=8> */
[----:B-1----:R-:W-:Y:S05]  /*0510*/  @P0 BRA `(.L_x_8) ;  /* 0x00000004002c0947 */ /* 0x002fea0003800000 */
[----:B------:R-:W0:Y:S01]  /*0520*/  LDCU.64 UR6, c[0x0][0x380] ;  /* 0x00007000ff0677ac */ /* 0x000e220008000a00 */
[C---:B------:R-:W-:Y:S02]  /*0530*/  IADD3 R6, P0, PT, R4.reuse, -R3, RZ ;  /* 0x8000000304067210 */ /* 0x040fe40007f1e0ff */
[----:B------:R-:W-:Y:S02]  /*0540*/  IADD3 R2, P1, PT, R4, -R0, RZ ;  /* 0x8000000004027210 */ /* 0x000fe40007f3e0ff */
[C---:B------:R-:W-:Y:S02]  /*0550*/  IADD3.X R9, PT, PT, R5.reuse, -0x1, RZ, P0, !PT ;  /* 0xffffffff05097810 */ /* 0x040fe400007fe4ff */
[--C-:B------:R-:W-:Y:S01]  /*0560*/  SHF.L.U64.HI R21, R0, 0x3, R7.reuse ;  /* 0x0000000300157819 */ /* 0x100fe20000010207 */
[----:B------:R-:W-:Y:S01]  /*0570*/  IMAD.X R11, R5, 0x1, ~R7, P1 ;  /* 0x00000001050b7824 */ /* 0x000fe200008e0e07 */
[----:B0-----:R-:W-:Y:S02]  /*0580*/  LEA R16, P0, R6, UR6, 0x3 ;  /* 0x0000000606107c11 */ /* 0x001fe4000f8018ff */
[----:B------:R-:W-:-:S02]  /*0590*/  LEA R12, P1, R2, UR6, 0x3 ;  /* 0x00000006020c7c11 */ /* 0x000fc4000f8218ff */
[----:B------:R-:W-:Y:S01]  /*05a0*/  LEA.HI.X R17, R6, UR7, R9, 0x3, P0 ;  /* 0x0000000706117c11 */ /* 0x000fe200080f1c09 */
[----:B------:R-:W-:Y:S01]  /*05b0*/  IMAD.SHL.U32 R9, R0, 0x8, RZ ;  /* 0x0000000800097824 */ /* 0x000fe200078e00ff */
[----:B------:R-:W-:-:S04]  /*05c0*/  LEA.HI.X R13, R2, UR7, R11, 0x3, P1 ;  /* 0x00000007020d7c11 */ /* 0x000fc800088f1c0b */
[----:B------:R-:W-:Y:S01]  /*05d0*/  IADD3 R6, P0, PT, R9, R12, RZ ;  /* 0x0000000c09067210 */ /* 0x000fe20007f1e0ff */
[----:B------:R-:W2:Y:S04]  /*05e0*/  LDG.E.64 R16, desc[UR4][R16.64] ;  /* 0x0000000410107981 */ /* 0x000ea8000c1e1b00 */
[----:B------:R0:W2:Y:S01]  /*05f0*/  LDG.E.64 R18, desc[UR4][R12.64] ;  /* 0x000000040c127981 */ /* 0x0000a2000c1e1b00 */
[----:B------:R-:W-:-:S05]  /*0600*/  IMAD.X R7, R21, 0x1, R13, P0 ;  /* 0x0000000115077824 */ /* 0x000fca00000e060d */
[----:B------:R-:W3:Y:S01]  /*0610*/  LDG.E.64 R14, desc[UR4][R6.64+-0x8] ;  /* 0xfffff804060e7981 */ /* 0x000ee2000c1e1b00 */
[----:B------:R-:W-:-:S03]  /*0620*/  IADD3 R8, P0, PT, R6, R9, RZ ;  /* 0x0000000906087210 */ /* 0x000fc60007f1e0ff */
[----:B------:R-:W4:Y:S02]  /*0630*/  LDG.E.64 R10, desc[UR4][R6.64+0x8] ;  /* 0x00000804060a7981 */ /* 0x000f24000c1e1b00 */
[----:B------:R-:W-:Y:S01]  /*0640*/  IMAD.X R9, R7, 0x1, R21, P0 ;  /* 0x0000000107097824 */ /* 0x000fe200000e0615 */
[----:B------:R-:W-:-:S05]  /*0650*/  LEA R2, P0, R3, R6, 0x3 ;  /* 0x0000000603027211 */ /* 0x000fca00078018ff */
[----:B------:R-:W5:Y:S01]  /*0660*/  LDG.E.64 R8, desc[UR4][R8.64] ;  /* 0x0000000408087981 */ /* 0x000f62000c1e1b00 */
[----:B------:R-:W-:-:S06]  /*0670*/  LEA.HI.X R3, R3, R7, RZ, 0x3, P0 ;  /* 0x0000000703037211 */ /* 0x000fcc00000f1cff */
[----:B------:R-:W5:Y:S01]  /*0680*/  LDG.E.64 R2, desc[UR4][R2.64] ;  /* 0x0000000402027981 */ /* 0x000f62000c1e1b00 */
[----:B------:R-:W1:Y:S01]  /*0690*/  MUFU.RCP64H R21, 6 ;  /* 0x4018000000157908 */ /* 0x000e620000001800 */
[----:B0-----:R-:W-:Y:S02]  /*06a0*/  HFMA2 R12, -RZ, RZ, 0, 0 ;  /* 0x00000000ff0c7431 */ /* 0x001fe400000001ff */
[----:B------:R-:W-:Y:S01]  /*06b0*/  IMAD.MOV.U32 R13, RZ, RZ, 0x40180000 ;  /* 0x40180000ff0d7424 */ /* 0x000fe200078e00ff */
[----:B------:R-:W-:Y:S01]  /*06c0*/  BSSY.RECONVERGENT B0, `(.L_x_9) ;  /* 0x0000017000007945 */ /* 0x000fe20003800200 */
[----:B------:R-:W-:-:S06]  /*06d0*/  IMAD.MOV.U32 R20, RZ, RZ, 0x1 ;  /* 0x00000001ff147424 */ /* 0x000fcc00078e00ff */
[----:B-1----:R-:W-:-:S08]  /*06e0*/  DFMA R22, R20, -R12, 1 ;  /* 0x3ff000001416742b */ /* 0x002fd0000000080c */
[----:B------:R-:W-:-:S08]  /*06f0*/  DFMA R22, R22, R22, R22 ;  /* 0x000000161616722b */ /* 0x000fd00000000016 */
[----:B------:R-:W-:-:S08]  /*0700*/  DFMA R22, R20, R22, R20 ;  /* 0x000000161416722b */ /* 0x000fd00000000014 */
[----:B------:R-:W-:-:S08]  /*0710*/  DFMA R12, R22, -R12, 1 ;  /* 0x3ff00000160c742b */ /* 0x000fd0000000080c */
[----:B------:R-:W-:Y:S02]  /*0720*/  DFMA R12, R22, R12, R22 ;  /* 0x0000000c160c722b */ /* 0x000fe40000000016 */
[----:B--2---:R-:W-:-:S08]  /*0730*/  DADD R16, R16, R18 ;  /* 0x0000000010107229 */ /* 0x004fd00000000012 */
[----:B---3--:R-:W-:-:S08]  /*0740*/  DADD R14, R16, R14 ;  /* 0x00000000100e7229 */ /* 0x008fd0000000000e */
[----:B----4-:R-:W-:-:S08]  /*0750*/  DADD R10, R14, R10 ;  /* 0x000000000e0a7229 */ /* 0x010fd0000000000a */
[----:B-----5:R-:W-:-:S08]  /*0760*/  DADD R8, R10, R8 ;  /* 0x000000000a087229 */ /* 0x020fd00000000008 */
[----:B------:R-:W-:-:S08]  /*0770*/  DADD R8, R8, R2 ;  /* 0x0000000008087229 */ /* 0x000fd00000000002 */
[----:B------:R-:W-:Y:S02]  /*0780*/  DMUL R2, R8, R12 ;  /* 0x0000000c08027228 */ /* 0x000fe40000000000 */
[----:B------:R-:W-:-:S06]  /*0790*/  FSETP.GEU.AND P1, PT, |R9|, 6.5827683646048100446e-37, PT ;  /* 0x036000000900780b */ /* 0x000fcc0003f2e200 */
[----:B------:R-:W-:-:S08]  /*07a0*/  DFMA R10, R2, -6, R8 ;  /* 0xc0180000020a782b */ /* 0x000fd00000000008 */
[----:B------:R-:W-:-:S10]  /*07b0*/  DFMA R2, R12, R10, R2 ;  /* 0x0000000a0c02722b */ /* 0x000fd40000000002 */
[----:B------:R-:W-:-:S05]  /*07c0*/  FFMA R0, RZ, 2.375, R3 ;  /* 0x40180000ff007823 */ /* 0x000fca0000000003 */
[----:B------:R-:W-:-:S13]  /*07d0*/  FSETP.GT.AND P0, PT, |R0|, 1.469367938527859385e-39, PT ;  /* 0x001000000000780b */ /* 0x000fda0003f04200 */
[----:B------:R-:W-:Y:S05]  /*07e0*/  @P0 BRA P1, `(.L_x_10) ;  /* 0x0000000000100947 */ /* 0x000fea0000800000 */
[----:B------:R-:W-:-:S07]  /*07f0*/  MOV R0, 0x810 ;  /* 0x0000081000007802 */ /* 0x000fce0000000f00 */
[----:B------:R-:W-:Y:S05]  /*0800*/  CALL.REL.NOINC `($__internal_1_$__cuda_sm20_div_rn_f64_full) ;  /* 0x0000000000987944 */ /* 0x000fea0003c00000 */
[----:B------:R-:W-:Y:S02]  /*0810*/  IMAD.MOV.U32 R2, RZ, RZ, R12 ;  /* 0x000000ffff027224 */ /* 0x000fe400078e000c */
[----:B------:R-:W-:-:S07]  /*0820*/  IMAD.MOV.U32 R3, RZ, RZ, R13 ;  /* 0x000000ffff037224 */ /* 0x000fce00078e000d */
.L_x_10:
[----:B------:R-:W-:Y:S05]  /*0830*/  BSYNC.RECONVERGENT B0 ;  /* 0x0000000000007941 */ /* 0x000fea0003800200 */
.L_x_9:
[----:B------:R-:W0:Y:S01]  /*0840*/  LDCU.64 UR6, c[0x0][0x388] ;  /* 0x00007100ff0677ac */ /* 0x000e220008000a00 */
[----:B------:R-:W1:Y:S01]  /*0850*/  LDC.64 R8, c[0x0][0x398] ;  /* 0x0000e600ff087b82 */ /* 0x000e620000000a00 */
[----:B------:R-:W-:Y:S01]  /*0860*/  IMAD.MOV.U32 R12, RZ, RZ, R6 ;  /* 0x000000ffff0c7224 */ /* 0x000fe200078e0006 */
[----:B------:R-:W-:Y:S02]  /*0870*/  MOV R13, R7 ;  /* 0x00000007000d7202 */ /* 0x000fe40000000f00 */
[----:B0-----:R-:W-:-:S04]  /*0880*/  LEA R10, P0, R4, UR6, 0x3 ;  /* 0x00000006040a7c11 */ /* 0x001fc8000f8018ff */
[----:B------:R-:W-:-:S05]  /*0890*/  LEA.HI.X R11, R4, UR7, R5, 0x3, P0 ;  /* 0x00000007040b7c11 */ /* 0x000fca00080f1c05 */
[----:B------:R0:W-:Y:S04]  /*08a0*/  STG.E.64 desc[UR4][R10.64], R2 ;  /* 0x000000020a007986 */ /* 0x0001e8000c101b04 */
[----:B------:R-:W2:Y:S04]  /*08b0*/  LDG.E.64 R4, desc[UR4][R12.64] ;  /* 0x000000040c047981 */ /* 0x000ea8000c1e1b00 */
[----:B-1----:R-:W3:Y:S01]  /*08c0*/  LDG.E.64 R6, desc[UR4][R8.64] ;  /* 0x0000000408067981 */ /* 0x002ee2000c1e1b00 */
[----:B--2---:R-:W-:-:S08]  /*08d0*/  DADD R4, -R4, R2 ;  /* 0x0000000004047229 */ /* 0x004fd00000000102 */
[----:B---3--:R-:W-:-:S14]  /*08e0*/  DSETP.GTU.AND P0, PT, |R4|, R6, PT ;  /* 0x000000060400722a */ /* 0x008fdc0003f0c200 */
[----:B0-----:R-:W-:Y:S05]  /*08f0*/  @!P0 EXIT ;  /* 0x000000000000894d */ /* 0x001fea0003800000 */
[----:B------:R-:W-:-:S11]  /*0900*/  DADD R14, -RZ, |R4| ;  /* 0x00000000ff0e7229 */ /* 0x000fd60000000504 */
.L_x_11:
[----:B------:R-:W-:Y:S01]  /*0910*/  IMAD.MOV.U32 R12, RZ, RZ, R6 ;  /* 0x000000ffff0c7224 */ /* 0x000fe200078e0006 */
[----:B------:R-:W-:Y:S05]  /*0920*/  YIELD ;  /* 0x0000000000007946 */ /* 0x000fea0003800000 */
[----:B------:R-:W-:-:S05]  /*0930*/  IMAD.MOV.U32 R13, RZ, RZ, R7 ;  /* 0x000000ffff0d7224 */ /* 0x000fca00078e0007 */
[----:B------:R-:W2:Y:S02]  /*0940*/  ATOMG.E.CAS.64.STRONG.GPU PT, R2, [R8], R12, R14 ;  /* 0x0000000c080273a9 */ /* 0x000ea400001ee50e */
[----:B--2---:R-:W-:-:S04]  /*0950*/  ISETP.NE.U32.AND P0, PT, R6, R2, PT ;  /* 0x000000020600720c */ /* 0x004fc80003f05070 */
[----:B------:R-:W-:-:S13]  /*0960*/  ISETP.NE.AND.EX P0, PT, R7, R3, PT, P0 ;  /* 0x000000030700720c */ /* 0x000fda0003f05300 */
[----:B------:R-:W-:Y:S05]  /*0970*/  @!P0 EXIT ;  /* 0x000000000000894d */ /* 0x000fea0003800000 */
[----:B------:R-:W-:Y:S02]  /*0980*/  IMAD.MOV.U32 R6, RZ, RZ, R2 ;  /* 0x000000ffff067224 */ /* 0x000fe400078e0002 */
[----:B------:R-:W-:-:S06]  /*0990*/  IMAD.MOV.U32 R7, RZ, RZ, R3 ;  /* 0x000000ffff077224 */ /* 0x000fcc00078e0003 */
[----:B------:R-:W-:-:S14]  /*09a0*/  DSETP.GTU.AND P0, PT, |R4|, R6, PT ;  /* 0x000000060400722a */ /* 0x000fdc0003f0c200 */
[----:B------:R-:W-:Y:S05]  /*09b0*/  @P0 BRA `(.L_x_11) ;  /* 0xfffffffc00d40947 */ /* 0x000fea000383ffff */
[----:B------:R-:W-:Y:S05]  /*09c0*/  EXIT ;  /* 0x000000000000794d */ /* 0x000fea0003800000 */
.L_x_8:
[----:B------:R-:W0:Y:S01]  /*09d0*/  LDCU.128 UR8, c[0x0][0x380] ;  /* 0x00007000ff0877ac */ /* 0x000e220008000c00 */
[C---:B------:R-:W-:Y:S01]  /*09e0*/  IMAD.SHL.U32 R0, R4.reuse, 0x8, RZ ;  /* 0x0000000804007824 */ /* 0x040fe200078e00ff */
[----:B------:R-:W-:-:S04]  /*09f0*/  SHF.L.U64.HI R5, R4, 0x3, R5 ;  /* 0x0000000304057819 */ /* 0x000fc80000010205 */
[----:B0-----:R-:W-:-:S04]  /*0a00*/  IADD3 R2, P0, PT, R0, UR8, RZ ;  /* 0x0000000800027c10 */ /* 0x001fc8000ff1e0ff */
[----:B------:R-:W-:-:S06]  /*0a10*/  IADD3.X R3, PT, PT, R5, UR9, RZ, P0, !PT ;  /* 0x0000000905037c10 */ /* 0x000fcc00087fe4ff */
[----:B------:R-:W2:Y:S01]  /*0a20*/  LDG.E.64 R2, desc[UR4][R2.64] ;  /* 0x0000000402027981 */ /* 0x000ea2000c1e1b00 */
[----:B------:R-:W-:-:S04]  /*0a30*/  IADD3 R4, P0, PT, R0, UR10, RZ ;  /* 0x0000000a00047c10 */ /* 0x000fc8000ff1e0ff */
[----:B------:R-:W-:-:S05]  /*0a40*/  IADD3.X R5, PT, PT, R5, UR11, RZ, P0, !PT ;  /* 0x0000000b05057c10 */ /* 0x000fca00087fe4ff */
[----:B--2---:R-:W-:Y:S01]  /*0a50*/  STG.E.64 desc[UR4][R4.64], R2 ;  /* 0x0000000204007986 */ /* 0x004fe2000c101b04 */
[----:B------:R-:W-:Y:S05]  /*0a60*/  EXIT ;  /* 0x000000000000794d */ /* 0x000fea0003800000 */
        .weak           $__internal_1_$__cuda_sm20_div_rn_f64_full
        .type           $__internal_1_$__cuda_sm20_div_rn_f64_full,@function
        .size           $__internal_1_$__cuda_sm20_div_rn_f64_full,($__internal_2_$__cuda_sm20_div_u64 - $__internal_1_$__cuda_sm20_div_rn_f64_full)
$__internal_1_$__cuda_sm20_div_rn_f64_full:
[----:B------:R-:W-:Y:S01]  /*0a70*/  IMAD.MOV.U32 R3, RZ, RZ, 0x3ff80000 ;  /* 0x3ff80000ff037424 */ /* 0x000fe200078e00ff */
[----:B------:R-:W-:Y:S01]  /*0a80*/  MOV R2, 0x0 ;  /* 0x0000000000027802 */ /* 0x000fe20000000f00 */
[----:B------:R-:W-:Y:S01]  /*0a90*/  IMAD.MOV.U32 R10, RZ, RZ, 0x1 ;  /* 0x00000001ff0a7424 */ /* 0x000fe200078e00ff */
[----:B------:R-:W-:Y:S01]  /*0aa0*/  FSETP.GEU.AND P1, PT, |R9|, 1.469367938527859385e-39, PT ;  /* 0x001000000900780b */ /* 0x000fe20003f2e200 */
[----:B------:R-:W0:Y:S01]  /*0ab0*/  MUFU.RCP64H R11, R3 ;  /* 0x00000003000b7308 */ /* 0x000e220000001800 */
[----:B------:R-:W-:Y:S01]  /*0ac0*/  IMAD.MOV.U32 R21, RZ, RZ, 0x40100000 ;  /* 0x40100000ff157424 */ /* 0x000fe200078e00ff */
[----:B------:R-:W-:Y:S03]  /*0ad0*/  BSSY.RECONVERGENT B1, `(.L_x_12) ;  /* 0x0000045000017945 */ /* 0x000fe60003800200 */
[----:B------:R-:W-:Y:S01]  /*0ae0*/  VIADD R23, R21, 0xffffffff ;  /* 0xffffffff15177836 */ /* 0x000fe20000000000 */
[----:B0-----:R-:W-:-:S08]  /*0af0*/  DFMA R12, R10, -R2, 1 ;  /* 0x3ff000000a0c742b */ /* 0x001fd00000000802 */
[----:B------:R-:W-:Y:S01]  /*0b00*/  DFMA R14, R12, R12, R12 ;  /* 0x0000000c0c0e722b */ /* 0x000fe2000000000c */
[----:B------:R-:W-:Y:S01]  /*0b10*/  LOP3.LUT R12, R9, 0x7ff00000, RZ, 0xc0, !PT ;  /* 0x7ff00000090c7812 */ /* 0x000fe200078ec0ff */
[----:B------:R-:W-:-:S03]  /*0b20*/  IMAD.MOV.U32 R13, RZ, RZ, 0x1ca00000 ;  /* 0x1ca00000ff0d7424 */ /* 0x000fc600078e00ff */
[----:B------:R-:W-:-:S03]  /*0b30*/  ISETP.GE.U32.AND P0, PT, R12, 0x40100000, PT ;  /* 0x401000000c00780c */ /* 0x000fc60003f06070 */
[----:B------:R-:W-:Y:S01]  /*0b40*/  DFMA R16, R10, R14, R10 ;  /* 0x0000000e0a10722b */ /* 0x000fe2000000000a */
[----:B------:R-:W-:Y:S01]  /*0b50*/  MOV R20, R12 ;  /* 0x0000000c00147202 */ /* 0x000fe20000000f00 */
[----:B------:R-:W-:Y:S01]  /*0b60*/  IMAD.MOV.U32 R10, RZ, RZ, R8 ;  /* 0x000000ffff0a7224 */ /* 0x000fe200078e0008 */
[----:B------:R-:W-:-:S04]  /*0b70*/  SEL R13, R13, 0x63400000, !P0 ;  /* 0x634000000d0d7807 */ /* 0x000fc80004000000 */
[C-C-:B------:R-:W-:Y:S01]  /*0b80*/  @!P1 LOP3.LUT R14, R13.reuse, 0x80000000, R9.reuse, 0xf8, !PT ;  /* 0x800000000d0e9812 */ /* 0x140fe200078ef809 */
[----:B------:R-:W-:Y:S01]  /*0b90*/  DFMA R18, R16, -R2, 1 ;  /* 0x3ff000001012742b */ /* 0x000fe20000000802 */
[----:B------:R-:W-:Y:S02]  /*0ba0*/  LOP3.LUT R11, R13, 0x800fffff, R9, 0xf8, !PT ;  /* 0x800fffff0d0b7812 */ /* 0x000fe400078ef809 */
[----:B------:R-:W-:Y:S01]  /*0bb0*/  @!P1 LOP3.LUT R15, R14, 0x100000, RZ, 0xfc, !PT ;  /* 0x001000000e0f9812 */ /* 0x000fe200078efcff */
[----:B------:R-:W-:-:S06]  /*0bc0*/  @!P1 IMAD.MOV.U32 R14, RZ, RZ, RZ ;  /* 0x000000ffff0e9224 */ /* 0x000fcc00078e00ff */
[----:B------:R-:W-:Y:S02]  /*0bd0*/  @!P1 DFMA R10, R10, 2, -R14 ;  /* 0x400000000a0a982b */ /* 0x000fe4000000080e */
[----:B------:R-:W-:-:S08]  /*0be0*/  DFMA R14, R16, R18, R16 ;  /* 0x00000012100e722b */ /* 0x000fd00000000010 */
[----:B------:R-:W-:Y:S01]  /*0bf0*/  @!P1 LOP3.LUT R20, R11, 0x7ff00000, RZ, 0xc0, !PT ;  /* 0x7ff000000b149812 */ /* 0x000fe200078ec0ff */
[----:B------:R-:W-:-:S04]  /*0c00*/  DMUL R18, R14, R10 ;  /* 0x0000000a0e127228 */ /* 0x000fc80000000000 */
[----:B------:R-:W-:-:S04]  /*0c10*/  VIADD R22, R20, 0xffffffff ;  /* 0xffffffff14167836 */ /* 0x000fc80000000000 */
[----:B------:R-:W-:Y:S01]  /*0c20*/  DFMA R16, R18, -R2, R10 ;  /* 0x800000021210722b */ /* 0x000fe2000000000a */
[----:B------:R-:W-:-:S04]  /*0c30*/  ISETP.GT.U32.AND P0, PT, R22, 0x7feffffe, PT ;  /* 0x7feffffe1600780c */ /* 0x000fc80003f04070 */
[----:B------:R-:W-:-:S03]  /*0c40*/  ISETP.GT.U32.OR P0, PT, R23, 0x7feffffe, P0 ;  /* 0x7feffffe1700780c */ /* 0x000fc60000704470 */
[----:B------:R-:W-:-:S10]  /*0c50*/  DFMA R14, R14, R16, R18 ;  /* 0x000000100e0e722b */ /* 0x000fd40000000012 */
[----:B------:R-:W-:Y:S05]  /*0c60*/  @P0 BRA `(.L_x_13) ;  /* 0x0000000000680947 */ /* 0x000fea0003800000 */
[----:B------:R-:W-:Y:S02]  /*0c70*/  IMAD.MOV.U32 R9, RZ, RZ, 0x40100000 ;  /* 0x40100000ff097424 */ /* 0x000fe400078e00ff */
[----:B------:R-:W-:-:S03]  /*0c80*/  IMAD.MOV.U32 R8, RZ, RZ, RZ ;  /* 0x000000ffff087224 */ /* 0x000fc600078e00ff */
[----:B------:R-:W-:-:S04]  /*0c90*/  VIADDMNMX R12, R12, -R9, 0xb9600000, !PT ;  /* 0xb96000000c0c7446 */ /* 0x000fc80007800909 */
[----:B------:R-:W-:-:S05]  /*0ca0*/  VIMNMX R12, PT, PT, R12, 0x46a00000, PT ;  /* 0x46a000000c0c7848 */ /* 0x000fca0003fe0100 */
[----:B------:R-:W-:-:S05]  /*0cb0*/  IMAD.IADD R16, R12, 0x1, -R13 ;  /* 0x000000010c107824 */ /* 0x000fca00078e0a0d */
[----:B------:R-:W-:-:S06]  /*0cc0*/  IADD3 R9, PT, PT, R16, 0x7fe00000, RZ ;  /* 0x7fe0000010097810 */ /* 0x000fcc0007ffe0ff */
[----:B------:R-:W-:-:S10]  /*0cd0*/  DMUL R12, R14, R8 ;  /* 0x000000080e0c7228 */ /* 0x000fd40000000000 */
[----:B------:R-:W-:-:S13]  /*0ce0*/  FSETP.GTU.AND P0, PT, |R13|, 1.469367938527859385e-39, PT ;  /* 0x001000000d00780b */ /* 0x000fda0003f0c200 */
[----:B------:R-:W-:Y:S05]  /*0cf0*/  @P0 BRA `(.L_x_14) ;  /* 0x0000000000880947 */ /* 0x000fea0003800000 */
[----:B------:R-:W-:Y:S01]  /*0d00*/  DFMA R2, R14, -R2, R10 ;  /* 0x800000020e02722b */ /* 0x000fe2000000000a */
[----:B------:R-:W-:-:S09]  /*0d10*/  IMAD.MOV.U32 R8, RZ, RZ, RZ ;  /* 0x000000ffff087224 */ /* 0x000fd200078e00ff */
[C---:B------:R-:W-:Y:S02]  /*0d20*/  FSETP.NEU.AND P0, PT, R3.reuse, RZ, PT ;  /* 0x000000ff0300720b */ /* 0x040fe40003f0d000 */
[----:B------:R-:W-:-:S04]  /*0d30*/  LOP3.LUT R2, R3, 0x40180000, RZ, 0x3c, !PT ;  /* 0x4018000003027812 */ /* 0x000fc800078e3cff */
[----:B------:R-:W-:-:S04]  /*0d40*/  LOP3.LUT R11, R2, 0x80000000, RZ, 0xc0, !PT ;  /* 0x80000000020b7812 */ /* 0x000fc800078ec0ff */
[----:B------:R-:W-:-:S03]  /*0d50*/  LOP3.LUT R9, R11, R9, RZ, 0xfc, !PT ;  /* 0x000000090b097212 */ /* 0x000fc600078efcff */
[----:B------:R-:W-:Y:S05]  /*0d60*/  @!P0 BRA `(.L_x_14) ;  /* 0x00000000006c8947 */ /* 0x000fea0003800000 */
[----:B------:R-:W-:Y:S01]  /*0d70*/  IMAD.MOV R3, RZ, RZ, -R16 ;  /* 0x000000ffff037224 */ /* 0x000fe200078e0a10 */
[----:B------:R-:W-:Y:S01]  /*0d80*/  DMUL.RP R8, R14, R8 ;  /* 0x000000080e087228 */ /* 0x000fe20000008000 */
[----:B------:R-:W-:-:S06]  /*0d90*/  IMAD.MOV.U32 R2, RZ, RZ, RZ ;  /* 0x000000ffff027224 */ /* 0x000fcc00078e00ff */
[----:B------:R-:W-:-:S03]  /*0da0*/  DFMA R2, R12, -R2, R14 ;  /* 0x800000020c02722b */ /* 0x000fc6000000000e */
[----:B------:R-:W-:-:S03]  /*0db0*/  LOP3.LUT R11, R9, R11, RZ, 0x3c, !PT ;  /* 0x0000000b090b7212 */ /* 0x000fc600078e3cff */
[----:B------:R-:W-:-:S04]  /*0dc0*/  IADD3 R2, PT, PT, -R16, -0x43300000, RZ ;  /* 0xbcd0000010027810 */ /* 0x000fc80007ffe1ff */
[----:B------:R-:W-:-:S04]  /*0dd0*/  FSETP.NEU.AND P0, PT, |R3|, R2, PT ;  /* 0x000000020300720b */ /* 0x000fc80003f0d200 */
[----:B------:R-:W-:Y:S02]  /*0de0*/  FSEL R12, R8, R12, !P0 ;  /* 0x0000000c080c7208 */ /* 0x000fe40004000000 */
[----:B------:R-:W-:Y:S01]  /*0df0*/  FSEL R13, R11, R13, !P0 ;  /* 0x0000000d0b0d7208 */ /* 0x000fe20004000000 */
[----:B------:R-:W-:Y:S06]  /*0e00*/  BRA `(.L_x_14) ;  /* 0x0000000000447947 */ /* 0x000fec0003800000 */
.L_x_13:
[----:B------:R-:W-:-:S14]  /*0e10*/  DSETP.NAN.AND P0, PT, R8, R8, PT ;  /* 0x000000080800722a */ /* 0x000fdc0003f08000 */
[----:B------:R-:W-:Y:S05]  /*0e20*/  @P0 BRA `(.L_x_15) ;  /* 0x0000000000340947 */ /* 0x000fea0003800000 */
[----:B------:R-:W-:Y:S01]  /*0e30*/  ISETP.NE.AND P0, PT, R20, R21, PT ;  /* 0x000000151400720c */ /* 0x000fe20003f05270 */
[----:B------:R-:W-:Y:S01]  /*0e40*/  IMAD.MOV.U32 R12, RZ, RZ, 0x0 ;  /* 0x00000000ff0c7424 */ /* 0x000fe200078e00ff */
[----:B------:R-:W-:-:S11]  /*0e50*/  MOV R13, 0xfff80000 ;  /* 0xfff80000000d7802 */ /* 0x000fd60000000f00 */
[----:B------:R-:W-:Y:S05]  /*0e60*/  @!P0 BRA `(.L_x_14) ;  /* 0x00000000002c8947 */ /* 0x000fea0003800000 */
[----:B------:R-:W-:Y:S02]  /*0e70*/  ISETP.NE.AND P0, PT, R20, 0x7ff00000, PT ;  /* 0x7ff000001400780c */ /* 0x000fe40003f05270 */
[----:B------:R-:W-:Y:S02]  /*0e80*/  LOP3.LUT R8, R9, 0x40180000, RZ, 0x3c, !PT ;  /* 0x4018000009087812 */ /* 0x000fe400078e3cff */
[----:B------:R-:W-:Y:S02]  /*0e90*/  ISETP.EQ.OR P0, PT, R21, RZ, !P0 ;  /* 0x000000ff1500720c */ /* 0x000fe40004702670 */
[----:B------:R-:W-:-:S11]  /*0ea0*/  LOP3.LUT R13, R8, 0x80000000, RZ, 0xc0, !PT ;  /* 0x80000000080d7812 */ /* 0x000fd600078ec0ff */
[----:B------:R-:W-:Y:S01]  /*0eb0*/  @P0 LOP3.LUT R2, R13, 0x7ff00000, RZ, 0xfc, !PT ;  /* 0x7ff000000d020812 */ /* 0x000fe200078efcff */
[----:B------:R-:W-:Y:S02]  /*0ec0*/  @!P0 IMAD.MOV.U32 R12, RZ, RZ, RZ ;  /* 0x000000ffff0c8224 */ /* 0x000fe400078e00ff */
[----:B------:R-:W-:Y:S02]  /*0ed0*/  @P0 IMAD.MOV.U32 R12, RZ, RZ, RZ ;  /* 0x000000ffff0c0224 */ /* 0x000fe400078e00ff */
[----:B------:R-:W-:Y:S01]  /*0ee0*/  @P0 IMAD.MOV.U32 R13, RZ, RZ, R2 ;  /* 0x000000ffff0d0224 */ /* 0x000fe200078e0002 */
[----:B------:R-:W-:Y:S06]  /*0ef0*/  BRA `(.L_x_14) ;  /* 0x0000000000087947 */ /* 0x000fec0003800000 */
.L_x_15:
[----:B------:R-:W-:Y:S01]  /*0f00*/  LOP3.LUT R13, R9, 0x80000, RZ, 0xfc, !PT ;  /* 0x00080000090d7812 */ /* 0x000fe200078efcff */
[----:B------:R-:W-:-:S07]  /*0f10*/  IMAD.MOV.U32 R12, RZ, RZ, R8 ;  /* 0x000000ffff0c7224 */ /* 0x000fce00078e0008 */
.L_x_14:
[----:B------:R-:W-:Y:S05]  /*0f20*/  BSYNC.RECONVERGENT B1 ;  /* 0x0000000000017941 */ /* 0x000fea0003800200 */
.L_x_12:
[----:B------:R-:W-:Y:S01]  /*0f30*/  IMAD.MOV.U32 R2, RZ, RZ, R0 ;  /* 0x000000ffff027224 */ /* 0x000fe200078e0000 */
[----:B------:R-:W-:-:S04]  /*0f40*/  MOV R3, 0x0 ;  /* 0x0000000000037802 */ /* 0x000fc80000000f00 */
[----:B------:R-:W-:Y:S05]  /*0f50*/  RET.REL.NODEC R2 `(_Z13jacobi_kernelPKdPdiS1_) ;  /* 0xfffffff002287950 */ /* 0x000fea0003c3ffff */
        .weak           $__internal_2_$__cuda_sm20_div_u64
        .type           $__internal_2_$__cuda_sm20_div_u64,@function
        .size           $__internal_2_$__cuda_sm20_div_u64,(.L_x_19 - $__internal_2_$__cuda_sm20_div_u64)
$__internal_2_$__cuda_sm20_div_u64:
[----:B------:R-:W-:Y:S02]  /*0f60*/  IMAD.MOV.U32 R12, RZ, RZ, R3 ;  /* 0x000000ffff0c7224 */ /* 0x000fe400078e0003 */
[----:B------:R-:W-:-:S04]  /*0f70*/  IMAD.MOV.U32 R13, RZ, RZ, RZ ;  /* 0x000000ffff0d7224 */ /* 0x000fc800078e00ff */
[----:B------:R-:W0:Y:S08]  /*0f80*/  I2F.U64.RP R2, R12 ;  /* 0x0000000c00027312 */ /* 0x000e300000309000 */
[----:B0-----:R-:W0:Y:S02]  /*0f90*/  MUFU.RCP R2, R2 ;  /* 0x0000000200027308 */ /* 0x001e240000001000 */
[----:B0-----:R-:W-:-:S06]  /*0fa0*/  VIADD R8, R2, 0x1ffffffe ;  /* 0x1ffffffe02087836 */ /* 0x001fcc0000000000 */
[----:B------:R-:W0:Y:S02]  /*0fb0*/  F2I.U64.TRUNC R8, R8 ;  /* 0x0000000800087311 */ /* 0x000e24000020d800 */
[----:B0-----:R-:W-:-:S04]  /*0fc0*/  IMAD.WIDE.U32 R10, R8, R3, RZ ;  /* 0x00000003080a7225 */ /* 0x001fc800078e00ff */
[----:B------:R-:W-:Y:S01]  /*0fd0*/  IMAD R11, R9, R3, R11 ;  /* 0x00000003090b7224 */ /* 0x000fe200078e020b */
[----:B------:R-:W-:-:S05]  /*0fe0*/  IADD3 R15, P0, PT, RZ, -R10, RZ ;  /* 0x8000000aff0f7210 */ /* 0x000fca0007f1e0ff */
[----:B------:R-:W-:-:S04]  /*0ff0*/  IMAD.HI.U32 R10, R8, R15, RZ ;  /* 0x0000000f080a7227 */ /* 0x000fc800078e00ff */
[----:B------:R-:W-:Y:S02]  /*1000*/  IMAD.X R17, RZ, RZ, ~R11, P0 ;  /* 0x000000ffff117224 */ /* 0x000fe400000e0e0b */
[----:B------:R-:W-:Y:S02]  /*1010*/  IMAD.MOV.U32 R11, RZ, RZ, R8 ;  /* 0x000000ffff0b7224 */ /* 0x000fe400078e0008 */
[-C--:B------:R-:W-:Y:S02]  /*1020*/  IMAD R13, R9, R17.reuse, RZ ;  /* 0x00000011090d7224 */ /* 0x080fe400078e02ff */
[----:B------:R-:W-:-:S04]  /*1030*/  IMAD.WIDE.U32 R10, P0, R8, R17, R10 ;  /* 0x00000011080a7225 */ /* 0x000fc8000780000a */
[----:B------:R-:W-:-:S04]  /*1040*/  IMAD.HI.U32 R17, R9, R17, RZ ;  /* 0x0000001109117227 */ /* 0x000fc800078e00ff */
[----:B------:R-:W-:Y:S01]  /*1050*/  IMAD.HI.U32 R10, P1, R9, R15, R10 ;  /* 0x0000000f090a7227 */ /* 0x000fe2000782000a */
[----:B------:R-:W-:-:S04]  /*1060*/  IADD3.X R2, PT, PT, R17, R9, RZ, P0, !PT ;  /* 0x0000000911027210 */ /* 0x000fc800007fe4ff */
[----:B------:R-:W-:-:S04]  /*1070*/  IADD3 R11, P2, PT, R13, R10, RZ ;  /* 0x0000000a0d0b7210 */ /* 0x000fc80007f5e0ff */
[----:B------:R-:W-:Y:S01]  /*1080*/  IADD3.X R13, PT, PT, RZ, RZ, R2, P2, P1 ;  /* 0x000000ffff0d7210 */ /* 0x000fe200017e2402 */
[----:B------:R-:W-:-:S03]  /*1090*/  IMAD.WIDE.U32 R8, R11, R3, RZ ;  /* 0x000000030b087225 */ /* 0x000fc600078e00ff */
[----:B------:R-:W-:Y:S01]  /*10a0*/  IADD3 R15, P0, PT, RZ, -R8, RZ ;  /* 0x80000008ff0f7210 */ /* 0x000fe20007f1e0ff */
[----:B------:R-:W-:Y:S02]  /*10b0*/  IMAD R8, R13, R3, R9 ;  /* 0x000000030d087224 */ /* 0x000fe400078e0209 */
[----:B------:R-:W-:Y:S02]  /*10c0*/  IMAD.MOV.U32 R9, RZ, RZ, RZ ;  /* 0x000000ffff097224 */ /* 0x000fe400078e00ff */
        /* <DEDUP_REMOVED lines=15> */
[----:B------:R-:W-:Y:S02]  /*11c0*/  IMAD.X R2, RZ, RZ, R2, P0 ;  /* 0x000000ffff027224 */ /* 0x000fe400000e0602 */
[----:B------:R-:W-:-:S04]  /*11d0*/  IMAD.WIDE.U32 R8, R6, R3, RZ ;  /* 0x0000000306087225 */ /* 0x000fc800078e00ff */
[----:B------:R-:W-:Y:S01]  /*11e0*/  IMAD.X R2, RZ, RZ, R2, P1 ;  /* 0x000000ffff027224 */ /* 0x000fe200008e0602 */
[----:B------:R-:W-:-:S03]  /*11f0*/  IADD3 R10, P0, PT, -R8, R4, RZ ;  /* 0x00000004080a7210 */ /* 0x000fc60007f1e1ff */
[----:B------:R-:W-:Y:S01]  /*1200*/  IMAD R9, R2, R3, R9 ;  /* 0x0000000302097224 */ /* 0x000fe200078e0209 */
[----:B------:R-:W-:-:S04]  /*1210*/  IADD3 R2, P1, PT, -R3, R10, RZ ;  /* 0x0000000a03027210 */ /* 0x000fc80007f3e1ff */
[----:B------:R-:W-:Y:S01]  /*1220*/  IADD3.X R11, PT, PT, ~R9, R5, RZ, P0, !PT ;  /* 0x00000005090b7210 */ /* 0x000fe200007fe5ff */
[----:B------:R-:W-:Y:S01]  /*1230*/  VIADD R9, R6, 0x1 ;  /* 0x0000000106097836 */ /* 0x000fe20000000000 */
[----:B------:R-:W-:Y:S02]  /*1240*/  ISETP.GE.U32.AND P0, PT, R10, R3, PT ;  /* 0x000000030a00720c */ /* 0x000fe40003f06070 */
[C---:B------:R-:W-:Y:S02]  /*1250*/  IADD3.X R8, PT, PT, R11.reuse, -0x1, RZ, P1, !PT ;  /* 0xffffffff0b087810 */ /* 0x040fe40000ffe4ff */
[----:B------:R-:W-:Y:S02]  /*1260*/  ISETP.GE.U32.AND.EX P0, PT, R11, RZ, PT, P0 ;  /* 0x000000ff0b00720c */ /* 0x000fe40003f06100 */
[----:B------:R-:W-:Y:S02]  /*1270*/  ISETP.NE.U32.AND P1, PT, R3, RZ, PT ;  /* 0x000000ff0300720c */ /* 0x000fe40003f25070 */
[----:B------:R-:W-:-:S02]  /*1280*/  SEL R2, R2, R10, P0 ;  /* 0x0000000a02027207 */ /* 0x000fc40000000000 */
[----:B------:R-:W-:Y:S02]  /*1290*/  SEL R9, R9, R6, P0 ;  /* 0x0000000609097207 */ /* 0x000fe40000000000 */
[----:B------:R-:W-:Y:S02]  /*12a0*/  SEL R8, R8, R11, P0 ;  /* 0x0000000b08087207 */ /* 0x000fe40000000000 */
[----:B------:R-:W-:Y:S01]  /*12b0*/  ISETP.GE.U32.AND P0, PT, R2, R3, PT ;  /* 0x000000030200720c */ /* 0x000fe20003f06070 */
[----:B------:R-:W-:Y:S01]  /*12c0*/  VIADD R2, R9, 0x1 ;  /* 0x0000000109027836 */ /* 0x000fe20000000000 */
[----:B------:R-:W-:Y:S02]  /*12d0*/  ISETP.NE.AND.EX P1, PT, RZ, RZ, PT, P1 ;  /* 0x000000ffff00720c */ /* 0x000fe40003f25310 */
[----:B------:R-:W-:Y:S01]  /*12e0*/  ISETP.GE.U32.AND.EX P0, PT, R8, RZ, PT, P0 ;  /* 0x000000ff0800720c */ /* 0x000fe20003f06100 */
[----:B------:R-:W-:-:S03]  /*12f0*/  IMAD.MOV.U32 R8, RZ, RZ, R0 ;  /* 0x000000ffff087224 */ /* 0x000fc600078e0000 */
[----:B------:R-:W-:Y:S01]  /*1300*/  SEL R2, R2, R9, P0 ;  /* 0x0000000902027207 */ /* 0x000fe20000000000 */
[----:B------:R-:W-:-:S03]  /*1310*/  IMAD.MOV.U32 R9, RZ, RZ, 0x0 ;  /* 0x00000000ff097424 */ /* 0x000fc600078e00ff */
[----:B------:R-:W-:Y:S01]  /*1320*/  SEL R2, R2, 0xffffffff, P1 ;  /* 0xffffffff02027807 */ /* 0x000fe20000800000 */
[----:B------:R-:W-:Y:S06]  /*1330*/  RET.REL.NODEC R8 `(_Z13jacobi_kernelPKdPdiS1_) ;  /* 0xffffffec08307950 */ /* 0x000fec0003c3ffff */
.L_x_16:
        /* <DEDUP_REMOVED lines=12> */
.L_x_19:


//--------------------- .nv.shared.reserved.0     --------------------------
	.section	.nv.shared.reserved.0,"aw",@nobits
	.weak		__nv_reservedSMEM_offset_0_alias
	.size		__nv_reservedSMEM_offset_0_alias, 0, 64
	.other		__nv_reservedSMEM_offset_0_alias,@"STO_CUDA_RESERVED_SHARED STV_DEFAULT"
__nv_reservedSMEM_offset_0_alias:
	.zero		0
	.zero		64


//--------------------- .nv.constant0._Z18compute_eps_kernelPKdS0_iPd --------------------------
	.section	.nv.constant0._Z18compute_eps_kernelPKdS0_iPd,"a",@progbits
	.sectionflags	@""
	.align	4
.nv.constant0._Z18compute_eps_kernelPKdS0_iPd:
	.zero		928


//--------------------- .nv.constant0._Z13jacobi_kernelPKdPdiS1_ --------------------------
	.section	.nv.constant0._Z13jacobi_kernelPKdPdiS1_,"a",@progbits
	.sectionflags	@""
	.align	4
.nv.constant0._Z13jacobi_kernelPKdPdiS1_:
	.zero		928


//--------------------- SYMBOLS --------------------------

	.type		.nv.reservedSmem.offset0,@object
	.size		.nv.reservedSmem.offset0,0x4
